	.target	sm_100a

	.elftype	@"ET_EXEC"


//--------------------- .note.nv.tkinfo           --------------------------
	.section	.note.nv.tkinfo,"",@"SHT_NOTE"
	.sectionflags	@"SHF_NOTE_NV_TKINFO"
	.tkinfo
        /*0018*/ 	.word	0x00000002
        /*0030*/ 	.string	""
        /*0030*/ 	.string	"ptxas"
        /*0030*/ 	.string	"Cuda compilation tools, release 13.0, V13.0.88"
        /*0030*/ 	.string	"Build cuda_13.0.r13.0/compiler.36424714_0"
        /*0030*/ 	.string	"-arch sm_100a -m 64 "



//--------------------- .note.nv.cuinfo           --------------------------
	.section	.note.nv.cuinfo,"",@"SHT_NOTE"
	.sectionflags	@"SHF_NOTE_NV_CUINFO"
        /*0018*/ 	.short	0x0002
        /*001a*/ 	.short	0x0064
        /*001c*/ 	.short	0x0082
	.zero		2


//--------------------- .nv.info                  --------------------------
	.section	.nv.info,"",@"SHT_CUDA_INFO"
	.align	4


	//----- nvinfo : EIATTR_REGCOUNT
	.align		4
        /*0000*/ 	.byte	0x04, 0x2f
        /*0002*/ 	.short	(.L_12 - .L_11)
	.align		4
.L_11:
        /*0004*/ 	.word	index@(_ZN7cutlass13device_kernelIN5flash11enable_sm90INS1_16FlashAttnFwdSm90INS1_25CollectiveMainloopFwdSm90ILi2EN4cute5tupleIJNS5_1CILi1EEES8_S8_EEENS6_IJNS7_ILi128EEESA_SA_EEELi128ENS_10bfloat16_tEfNS_4arch4Sm90ELb1ELb0ELb0ELb1ELb1ELb1ELb0ELb1ELb1ELb1ELb0ELb0EEENS1_21CollectiveEpilogueFwdISB_S9_SC_SE_Li256ELb1ELb1ELb0ELb0EEENS1_36VarlenDynamicPersistentTileSchedulerILi128ELi128ELi256ELi128ELb0ELb1ELb1ELb1ELb1ELb1EEEEEEEEEvNT_6ParamsE)
        /*0008*/ 	.word	0x00000004


	//----- nvinfo : EIATTR_FRAME_SIZE
	.align		4
.L_12:
        /*000c*/ 	.byte	0x04, 0x11
        /*000e*/ 	.short	(.L_14 - .L_13)
	.align		4
.L_13:
        /*0010*/ 	.word	index@(_ZN7cutlass13device_kernelIN5flash11enable_sm90INS1_16FlashAttnFwdSm90INS1_25CollectiveMainloopFwdSm90ILi2EN4cute5tupleIJNS5_1CILi1EEES8_S8_EEENS6_IJNS7_ILi128EEESA_SA_EEELi128ENS_10bfloat16_tEfNS_4arch4Sm90ELb1ELb0ELb0ELb1ELb1ELb1ELb0ELb1ELb1ELb1ELb0ELb0EEENS1_21CollectiveEpilogueFwdISB_S9_SC_SE_Li256ELb1ELb1ELb0ELb0EEENS1_36VarlenDynamicPersistentTileSchedulerILi128ELi128ELi256ELi128ELb0ELb1ELb1ELb1ELb1ELb1EEEEEEEEEvNT_6ParamsE)
        /*0014*/ 	.word	0x00000000


	//----- nvinfo : EIATTR_REGCOUNT
	.align		4
.L_14:
        /*0018*/ 	.byte	0x04, 0x2f
        /*001a*/ 	.short	(.L_16 - .L_15)
	.align		4
.L_15:
        /*001c*/ 	.word	index@(_ZN7cutlass13device_kernelIN5flash11enable_sm90INS1_16FlashAttnFwdSm90INS1_25CollectiveMainloopFwdSm90ILi2EN4cute5tupleIJNS5_1CILi1EEES8_S8_EEENS6_IJNS7_ILi128EEESA_SA_EEELi128ENS_10bfloat16_tEfNS_4arch4Sm90ELb1ELb0ELb0ELb1ELb1ELb0ELb0ELb1ELb1ELb1ELb0ELb0EEENS1_21CollectiveEpilogueFwdISB_S9_SC_SE_Li256ELb1ELb1ELb0ELb0EEENS1_36VarlenDynamicPersistentTileSchedulerILi128ELi128ELi256ELi128ELb0ELb1ELb1ELb1ELb1ELb1EEEEEEEEEvNT_6ParamsE)
        /*0020*/ 	.word	0x00000004


	//----- nvinfo : EIATTR_FRAME_SIZE
	.align		4
.L_16:
        /*0024*/ 	.byte	0x04, 0x11
        /*0026*/ 	.short	(.L_18 - .L_17)
	.align		4
.L_17:
        /*0028*/ 	.word	index@(_ZN7cutlass13device_kernelIN5flash11enable_sm90INS1_16FlashAttnFwdSm90INS1_25CollectiveMainloopFwdSm90ILi2EN4cute5tupleIJNS5_1CILi1EEES8_S8_EEENS6_IJNS7_ILi128EEESA_SA_EEELi128ENS_10bfloat16_tEfNS_4arch4Sm90ELb1ELb0ELb0ELb1ELb1ELb0ELb0ELb1ELb1ELb1ELb0ELb0EEENS1_21CollectiveEpilogueFwdISB_S9_SC_SE_Li256ELb1ELb1ELb0ELb0EEENS1_36VarlenDynamicPersistentTileSchedulerILi128ELi128ELi256ELi128ELb0ELb1ELb1ELb1ELb1ELb1EEEEEEEEEvNT_6ParamsE)
        /*002c*/ 	.word	0x00000000


	//----- nvinfo : EIATTR_REGCOUNT
	.align		4
.L_18:
        /*0030*/ 	.byte	0x04, 0x2f
        /*0032*/ 	.short	(.L_20 - .L_19)
	.align		4
.L_19:
        /*0034*/ 	.word	index@(_ZN7cutlass13device_kernelIN5flash11enable_sm90INS1_16FlashAttnFwdSm90INS1_25CollectiveMainloopFwdSm90ILi2EN4cute5tupleIJNS5_1CILi1EEES8_S8_EEENS6_IJNS7_ILi128EEESA_SA_EEELi128ENS_10bfloat16_tEfNS_4arch4Sm90ELb1ELb0ELb0ELb0ELb1ELb0ELb0ELb1ELb1ELb1ELb0ELb0EEENS1_21CollectiveEpilogueFwdISB_S9_SC_SE_Li256ELb0ELb1ELb0ELb0EEENS1_30DynamicPersistentTileSchedulerILi256ELi128ELb0ELb1ELb1EEEEEEEEEvNT_6ParamsE)
        /*0038*/ 	.word	0x00000004


	//----- nvinfo : EIATTR_FRAME_SIZE
	.align		4
.L_20:
        /*003c*/ 	.byte	0x04, 0x11
        /*003e*/ 	.short	(.L_22 - .L_21)
	.align		4
.L_21:
        /*0040*/ 	.word	index@(_ZN7cutlass13device_kernelIN5flash11enable_sm90INS1_16FlashAttnFwdSm90INS1_25CollectiveMainloopFwdSm90ILi2EN4cute5tupleIJNS5_1CILi1EEES8_S8_EEENS6_IJNS7_ILi128EEESA_SA_EEELi128ENS_10bfloat16_tEfNS_4arch4Sm90ELb1ELb0ELb0ELb0ELb1ELb0ELb0ELb1ELb1ELb1ELb0ELb0EEENS1_21CollectiveEpilogueFwdISB_S9_SC_SE_Li256ELb0ELb1ELb0ELb0EEENS1_30DynamicPersistentTileSchedulerILi256ELi128ELb0ELb1ELb1EEEEEEEEEvNT_6ParamsE)
        /*0044*/ 	.word	0x00000000


	//----- nvinfo : EIATTR_REGCOUNT
	.align		4
.L_22:
        /*0048*/ 	.byte	0x04, 0x2f
        /*004a*/ 	.short	(.L_24 - .L_23)
	.align		4
.L_23:
        /*004c*/ 	.word	index@(_ZN7cutlass13device_kernelIN5flash11enable_sm90INS1_16FlashAttnFwdSm90INS1_25CollectiveMainloopFwdSm90ILi2EN4cute5tupleIJNS5_1CILi1EEES8_S8_EEENS6_IJNS7_ILi128EEESA_SA_EEELi128ENS_10bfloat16_tEfNS_4arch4Sm90ELb0ELb1ELb0ELb1ELb1ELb1ELb0ELb1ELb1ELb1ELb0ELb0EEENS1_21CollectiveEpilogueFwdISB_S9_SC_SE_Li256ELb1ELb1ELb0ELb0EEENS1_36VarlenDynamicPersistentTileSchedulerILi128ELi128ELi256ELi128ELb0ELb1ELb1ELb1ELb0ELb1EEEEEEEEEvNT_6ParamsE)
        /*0050*/ 	.word	0x00000004


	//----- nvinfo : EIATTR_FRAME_SIZE
	.align		4
.L_24:
        /*0054*/ 	.byte	0x04, 0x11
        /*0056*/ 	.short	(.L_26 - .L_25)
	.align		4
.L_25:
        /*0058*/ 	.word	index@(_ZN7cutlass13device_kernelIN5flash11enable_sm90INS1_16FlashAttnFwdSm90INS1_25CollectiveMainloopFwdSm90ILi2EN4cute5tupleIJNS5_1CILi1EEES8_S8_EEENS6_IJNS7_ILi128EEESA_SA_EEELi128ENS_10bfloat16_tEfNS_4arch4Sm90ELb0ELb1ELb0ELb1ELb1ELb1ELb0ELb1ELb1ELb1ELb0ELb0EEENS1_21CollectiveEpilogueFwdISB_S9_SC_SE_Li256ELb1ELb1ELb0ELb0EEENS1_36VarlenDynamicPersistentTileSchedulerILi128ELi128ELi256ELi128ELb0ELb1ELb1ELb1ELb0ELb1EEEEEEEEEvNT_6ParamsE)
        /*005c*/ 	.word	0x00000000


	//----- nvinfo : EIATTR_REGCOUNT
	.align		4
.L_26:
        /*0060*/ 	.byte	0x04, 0x2f
        /*0062*/ 	.short	(.L_28 - .L_27)
	.align		4
.L_27:
        /*0064*/ 	.word	index@(_ZN7cutlass13device_kernelIN5flash11enable_sm90INS1_16FlashAttnFwdSm90INS1_25CollectiveMainloopFwdSm90ILi2EN4cute5tupleIJNS5_1CILi1EEES8_S8_EEENS6_IJNS7_ILi128EEESA_SA_EEELi128ENS_10bfloat16_tEfNS_4arch4Sm90ELb0ELb1ELb0ELb1ELb1ELb0ELb0ELb1ELb1ELb1ELb0ELb0EEENS1_21CollectiveEpilogueFwdISB_S9_SC_SE_Li256ELb1ELb1ELb0ELb0EEENS1_36VarlenDynamicPersistentTileSchedulerILi128ELi128ELi256ELi128ELb0ELb1ELb1ELb1ELb0ELb1EEEEEEEEEvNT_6ParamsE)
        /*0068*/ 	.word	0x00000004


	//----- nvinfo : EIATTR_FRAME_SIZE
	.align		4
.L_28:
        /*006c*/ 	.byte	0x04, 0x11
        /*006e*/ 	.short	(.L_30 - .L_29)
	.align		4
.L_29:
        /*0070*/ 	.word	index@(_ZN7cutlass13device_kernelIN5flash11enable_sm90INS1_16FlashAttnFwdSm90INS1_25CollectiveMainloopFwdSm90ILi2EN4cute5tupleIJNS5_1CILi1EEES8_S8_EEENS6_IJNS7_ILi128EEESA_SA_EEELi128ENS_10bfloat16_tEfNS_4arch4Sm90ELb0ELb1ELb0ELb1ELb1ELb0ELb0ELb1ELb1ELb1ELb0ELb0EEENS1_21CollectiveEpilogueFwdISB_S9_SC_SE_Li256ELb1ELb1ELb0ELb0EEENS1_36VarlenDynamicPersistentTileSchedulerILi128ELi128ELi256ELi128ELb0ELb1ELb1ELb1ELb0ELb1EEEEEEEEEvNT_6ParamsE)
        /*0074*/ 	.word	0x00000000


	//----- nvinfo : EIATTR_REGCOUNT
	.align		4
.L_30:
        /*0078*/ 	.byte	0x04, 0x2f
        /*007a*/ 	.short	(.L_32 - .L_31)
	.align		4
.L_31:
        /*007c*/ 	.word	index@(_ZN7cutlass13device_kernelIN5flash11enable_sm90INS1_16FlashAttnFwdSm90INS1_25CollectiveMainloopFwdSm90ILi2EN4cute5tupleIJNS5_1CILi1EEES8_S8_EEENS6_IJNS7_ILi128EEESA_SA_EEELi128ENS_10bfloat16_tEfNS_4arch4Sm90ELb0ELb1ELb0ELb0ELb1ELb0ELb0ELb1ELb1ELb1ELb0ELb0EEENS1_21CollectiveEpilogueFwdISB_S9_SC_SE_Li256ELb0ELb1ELb0ELb0EEENS1_30DynamicPersistentTileSchedulerILi256ELi128ELb0ELb1ELb1EEEEEEEEEvNT_6ParamsE)
        /*0080*/ 	.word	0x00000004


	//----- nvinfo : EIATTR_FRAME_SIZE
	.align		4
.L_32:
        /*0084*/ 	.byte	0x04, 0x11
        /*0086*/ 	.short	(.L_34 - .L_33)
	.align		4
.L_33:
        /*0088*/ 	.word	index@(_ZN7cutlass13device_kernelIN5flash11enable_sm90INS1_16FlashAttnFwdSm90INS1_25CollectiveMainloopFwdSm90ILi2EN4cute5tupleIJNS5_1CILi1EEES8_S8_EEENS6_IJNS7_ILi128EEESA_SA_EEELi128ENS_10bfloat16_tEfNS_4arch4Sm90ELb0ELb1ELb0ELb0ELb1ELb0ELb0ELb1ELb1ELb1ELb0ELb0EEENS1_21CollectiveEpilogueFwdISB_S9_SC_SE_Li256ELb0ELb1ELb0ELb0EEENS1_30DynamicPersistentTileSchedulerILi256ELi128ELb0ELb1ELb1EEEEEEEEEvNT_6ParamsE)
        /*008c*/ 	.word	0x00000000


	//----- nvinfo : EIATTR_REGCOUNT
	.align		4
.L_34:
        /*0090*/ 	.byte	0x04, 0x2f
        /*0092*/ 	.short	(.L_36 - .L_35)
	.align		4
.L_35:
        /*0094*/ 	.word	index@(_ZN7cutlass13device_kernelIN5flash11enable_sm90INS1_16FlashAttnFwdSm90INS1_25CollectiveMainloopFwdSm90ILi2EN4cute5tupleIJNS5_1CILi1EEES8_S8_EEENS6_IJNS7_ILi128EEESA_SA_EEELi128ENS_10bfloat16_tEfNS_4arch4Sm90ELb0ELb0ELb0ELb1ELb1ELb1ELb0ELb1ELb1ELb1ELb0ELb0EEENS1_21CollectiveEpilogueFwdISB_S9_SC_SE_Li256ELb1ELb1ELb0ELb0EEENS1_36VarlenDynamicPersistentTileSchedulerILi128ELi128ELi256ELi128ELb0ELb1ELb1ELb0ELb1ELb1EEEEEEEEEvNT_6ParamsE)
        /*0098*/ 	.word	0x00000004


	//----- nvinfo : EIATTR_FRAME_SIZE
	.align		4
.L_36:
        /*009c*/ 	.byte	0x04, 0x11
        /*009e*/ 	.short	(.L_38 - .L_37)
	.align		4
.L_37:
        /*00a0*/ 	.word	index@(_ZN7cutlass13device_kernelIN5flash11enable_sm90INS1_16FlashAttnFwdSm90INS1_25CollectiveMainloopFwdSm90ILi2EN4cute5tupleIJNS5_1CILi1EEES8_S8_EEENS6_IJNS7_ILi128EEESA_SA_EEELi128ENS_10bfloat16_tEfNS_4arch4Sm90ELb0ELb0ELb0ELb1ELb1ELb1ELb0ELb1ELb1ELb1ELb0ELb0EEENS1_21CollectiveEpilogueFwdISB_S9_SC_SE_Li256ELb1ELb1ELb0ELb0EEENS1_36VarlenDynamicPersistentTileSchedulerILi128ELi128ELi256ELi128ELb0ELb1ELb1ELb0ELb1ELb1EEEEEEEEEvNT_6ParamsE)
        /*00a4*/ 	.word	0x00000000


	//----- nvinfo : EIATTR_REGCOUNT
	.align		4
.L_38:
        /*00a8*/ 	.byte	0x04, 0x2f
        /*00aa*/ 	.short	(.L_40 - .L_39)
	.align		4
.L_39:
        /*00ac*/ 	.word	index@(_ZN7cutlass13device_kernelIN5flash11enable_sm90INS1_16FlashAttnFwdSm90INS1_25CollectiveMainloopFwdSm90ILi2EN4cute5tupleIJNS5_1CILi1EEES8_S8_EEENS6_IJNS7_ILi128EEESA_SA_EEELi128ENS_10bfloat16_tEfNS_4arch4Sm90ELb0ELb0ELb0ELb1ELb1ELb0ELb0ELb1ELb1ELb1ELb0ELb0EEENS1_21CollectiveEpilogueFwdISB_S9_SC_SE_Li256ELb1ELb1ELb0ELb0EEENS1_36VarlenDynamicPersistentTileSchedulerILi128ELi128ELi256ELi128ELb0ELb1ELb1ELb0ELb1ELb1EEEEEEEEEvNT_6ParamsE)
        /*00b0*/ 	.word	0x00000004


	//----- nvinfo : EIATTR_FRAME_SIZE
	.align		4
.L_40:
        /*00b4*/ 	.byte	0x04, 0x11
        /*00b6*/ 	.short	(.L_42 - .L_41)
	.align		4
.L_41:
        /*00b8*/ 	.word	index@(_ZN7cutlass13device_kernelIN5flash11enable_sm90INS1_16FlashAttnFwdSm90INS1_25CollectiveMainloopFwdSm90ILi2EN4cute5tupleIJNS5_1CILi1EEES8_S8_EEENS6_IJNS7_ILi128EEESA_SA_EEELi128ENS_10bfloat16_tEfNS_4arch4Sm90ELb0ELb0ELb0ELb1ELb1ELb0ELb0ELb1ELb1ELb1ELb0ELb0EEENS1_21CollectiveEpilogueFwdISB_S9_SC_SE_Li256ELb1ELb1ELb0ELb0EEENS1_36VarlenDynamicPersistentTileSchedulerILi128ELi128ELi256ELi128ELb0ELb1ELb1ELb0ELb1ELb1EEEEEEEEEvNT_6ParamsE)
        /*00bc*/ 	.word	0x00000000


	//----- nvinfo : EIATTR_REGCOUNT
	.align		4
.L_42:
        /*00c0*/ 	.byte	0x04, 0x2f
        /*00c2*/ 	.short	(.L_44 - .L_43)
	.align		4
.L_43:
        /*00c4*/ 	.word	index@(_ZN7cutlass13device_kernelIN5flash11enable_sm90INS1_16FlashAttnFwdSm90INS1_25CollectiveMainloopFwdSm90ILi2EN4cute5tupleIJNS5_1CILi1EEES8_S8_EEENS6_IJNS7_ILi128EEESA_SA_EEELi128ENS_10bfloat16_tEfNS_4arch4Sm90ELb0ELb0ELb0ELb0ELb1ELb0ELb0ELb1ELb1ELb1ELb0ELb0EEENS1_21CollectiveEpilogueFwdISB_S9_SC_SE_Li256ELb0ELb1ELb0ELb0EEENS1_29StaticPersistentTileSchedulerILb0EEEEEEEEEvNT_6ParamsE)
        /*00c8*/ 	.word	0x00000004


	//----- nvinfo : EIATTR_FRAME_SIZE
	.align		4
.L_44:
        /*00cc*/ 	.byte	0x04, 0x11
        /*00ce*/ 	.short	(.L_46 - .L_45)
	.align		4
.L_45:
        /*00d0*/ 	.word	index@(_ZN7cutlass13device_kernelIN5flash11enable_sm90INS1_16FlashAttnFwdSm90INS1_25CollectiveMainloopFwdSm90ILi2EN4cute5tupleIJNS5_1CILi1EEES8_S8_EEENS6_IJNS7_ILi128EEESA_SA_EEELi128ENS_10bfloat16_tEfNS_4arch4Sm90ELb0ELb0ELb0ELb0ELb1ELb0ELb0ELb1ELb1ELb1ELb0ELb0EEENS1_21CollectiveEpilogueFwdISB_S9_SC_SE_Li256ELb0ELb1ELb0ELb0EEENS1_29StaticPersistentTileSchedulerILb0EEEEEEEEEvNT_6ParamsE)
        /*00d4*/ 	.word	0x00000000


	//----- nvinfo : EIATTR_MIN_STACK_SIZE
	.align		4
.L_46:
        /*00d8*/ 	.byte	0x04, 0x12
        /*00da*/ 	.short	(.L_48 - .L_47)
	.align		4
.L_47:
        /*00dc*/ 	.word	index@(_ZN7cutlass13device_kernelIN5flash11enable_sm90INS1_16FlashAttnFwdSm90INS1_25CollectiveMainloopFwdSm90ILi2EN4cute5tupleIJNS5_1CILi1EEES8_S8_EEENS6_IJNS7_ILi128EEESA_SA_EEELi128ENS_10bfloat16_tEfNS_4arch4Sm90ELb0ELb0ELb0ELb0ELb1ELb0ELb0ELb1ELb1ELb1ELb0ELb0EEENS1_21CollectiveEpilogueFwdISB_S9_SC_SE_Li256ELb0ELb1ELb0ELb0EEENS1_29StaticPersistentTileSchedulerILb0EEEEEEEEEvNT_6ParamsE)
        /*00e0*/ 	.word	0x00000000


	//----- nvinfo : EIATTR_MIN_STACK_SIZE
	.align		4
.L_48:
        /*00e4*/ 	.byte	0x04, 0x12
        /*00e6*/ 	.short	(.L_50 - .L_49)
	.align		4
.L_49:
        /*00e8*/ 	.word	index@(_ZN7cutlass13device_kernelIN5flash11enable_sm90INS1_16FlashAttnFwdSm90INS1_25CollectiveMainloopFwdSm90ILi2EN4cute5tupleIJNS5_1CILi1EEES8_S8_EEENS6_IJNS7_ILi128EEESA_SA_EEELi128ENS_10bfloat16_tEfNS_4arch4Sm90ELb0ELb0ELb0ELb1ELb1ELb0ELb0ELb1ELb1ELb1ELb0ELb0EEENS1_21CollectiveEpilogueFwdISB_S9_SC_SE_Li256ELb1ELb1ELb0ELb0EEENS1_36VarlenDynamicPersistentTileSchedulerILi128ELi128ELi256ELi128ELb0ELb1ELb1ELb0ELb1ELb1EEEEEEEEEvNT_6ParamsE)
        /*00ec*/ 	.word	0x00000000


	//----- nvinfo : EIATTR_MIN_STACK_SIZE
	.align		4
.L_50:
        /*00f0*/ 	.byte	0x04, 0x12
        /*00f2*/ 	.short	(.L_52 - .L_51)
	.align		4
.L_51:
        /*00f4*/ 	.word	index@(_ZN7cutlass13device_kernelIN5flash11enable_sm90INS1_16FlashAttnFwdSm90INS1_25CollectiveMainloopFwdSm90ILi2EN4cute5tupleIJNS5_1CILi1EEES8_S8_EEENS6_IJNS7_ILi128EEESA_SA_EEELi128ENS_10bfloat16_tEfNS_4arch4Sm90ELb0ELb0ELb0ELb1ELb1ELb1ELb0ELb1ELb1ELb1ELb0ELb0EEENS1_21CollectiveEpilogueFwdISB_S9_SC_SE_Li256ELb1ELb1ELb0ELb0EEENS1_36VarlenDynamicPersistentTileSchedulerILi128ELi128ELi256ELi128ELb0ELb1ELb1ELb0ELb1ELb1EEEEEEEEEvNT_6ParamsE)
        /*00f8*/ 	.word	0x00000000


	//----- nvinfo : EIATTR_MIN_STACK_SIZE
	.align		4
.L_52:
        /*00fc*/ 	.byte	0x04, 0x12
        /*00fe*/ 	.short	(.L_54 - .L_53)
	.align		4
.L_53:
        /*0100*/ 	.word	index@(_ZN7cutlass13device_kernelIN5flash11enable_sm90INS1_16FlashAttnFwdSm90INS1_25CollectiveMainloopFwdSm90ILi2EN4cute5tupleIJNS5_1CILi1EEES8_S8_EEENS6_IJNS7_ILi128EEESA_SA_EEELi128ENS_10bfloat16_tEfNS_4arch4Sm90ELb0ELb1ELb0ELb0ELb1ELb0ELb0ELb1ELb1ELb1ELb0ELb0EEENS1_21CollectiveEpilogueFwdISB_S9_SC_SE_Li256ELb0ELb1ELb0ELb0EEENS1_30DynamicPersistentTileSchedulerILi256ELi128ELb0ELb1ELb1EEEEEEEEEvNT_6ParamsE)
        /*0104*/ 	.word	0x00000000


	//----- nvinfo : EIATTR_MIN_STACK_SIZE
	.align		4
.L_54:
        /*0108*/ 	.byte	0x04, 0x12
        /*010a*/ 	.short	(.L_56 - .L_55)
	.align		4
.L_55:
        /*010c*/ 	.word	index@(_ZN7cutlass13device_kernelIN5flash11enable_sm90INS1_16FlashAttnFwdSm90INS1_25CollectiveMainloopFwdSm90ILi2EN4cute5tupleIJNS5_1CILi1EEES8_S8_EEENS6_IJNS7_ILi128EEESA_SA_EEELi128ENS_10bfloat16_tEfNS_4arch4Sm90ELb0ELb1ELb0ELb1ELb1ELb0ELb0ELb1ELb1ELb1ELb0ELb0EEENS1_21CollectiveEpilogueFwdISB_S9_SC_SE_Li256ELb1ELb1ELb0ELb0EEENS1_36VarlenDynamicPersistentTileSchedulerILi128ELi128ELi256ELi128ELb0ELb1ELb1ELb1ELb0ELb1EEEEEEEEEvNT_6ParamsE)
        /*0110*/ 	.word	0x00000000


	//----- nvinfo : EIATTR_MIN_STACK_SIZE
	.align		4
.L_56:
        /*0114*/ 	.byte	0x04, 0x12
        /*0116*/ 	.short	(.L_58 - .L_57)
	.align		4
.L_57:
        /*0118*/ 	.word	index@(_ZN7cutlass13device_kernelIN5flash11enable_sm90INS1_16FlashAttnFwdSm90INS1_25CollectiveMainloopFwdSm90ILi2EN4cute5tupleIJNS5_1CILi1EEES8_S8_EEENS6_IJNS7_ILi128EEESA_SA_EEELi128ENS_10bfloat16_tEfNS_4arch4Sm90ELb0ELb1ELb0ELb1ELb1ELb1ELb0ELb1ELb1ELb1ELb0ELb0EEENS1_21CollectiveEpilogueFwdISB_S9_SC_SE_Li256ELb1ELb1ELb0ELb0EEENS1_36VarlenDynamicPersistentTileSchedulerILi128ELi128ELi256ELi128ELb0ELb1ELb1ELb1ELb0ELb1EEEEEEEEEvNT_6ParamsE)
        /*011c*/ 	.word	0x00000000


	//----- nvinfo : EIATTR_MIN_STACK_SIZE
	.align		4
.L_58:
        /*0120*/ 	.byte	0x04, 0x12
        /*0122*/ 	.short	(.L_60 - .L_59)
	.align		4
.L_59:
        /*0124*/ 	.word	index@(_ZN7cutlass13device_kernelIN5flash11enable_sm90INS1_16FlashAttnFwdSm90INS1_25CollectiveMainloopFwdSm90ILi2EN4cute5tupleIJNS5_1CILi1EEES8_S8_EEENS6_IJNS7_ILi128EEESA_SA_EEELi128ENS_10bfloat16_tEfNS_4arch4Sm90ELb1ELb0ELb0ELb0ELb1ELb0ELb0ELb1ELb1ELb1ELb0ELb0EEENS1_21CollectiveEpilogueFwdISB_S9_SC_SE_Li256ELb0ELb1ELb0ELb0EEENS1_30DynamicPersistentTileSchedulerILi256ELi128ELb0ELb1ELb1EEEEEEEEEvNT_6ParamsE)
        /*0128*/ 	.word	0x00000000


	//----- nvinfo : EIATTR_MIN_STACK_SIZE
	.align		4
.L_60:
        /*012c*/ 	.byte	0x04, 0x12
        /*012e*/ 	.short	(.L_62 - .L_61)
	.align		4
.L_61:
        /*0130*/ 	.word	index@(_ZN7cutlass13device_kernelIN5flash11enable_sm90INS1_16FlashAttnFwdSm90INS1_25CollectiveMainloopFwdSm90ILi2EN4cute5tupleIJNS5_1CILi1EEES8_S8_EEENS6_IJNS7_ILi128EEESA_SA_EEELi128ENS_10bfloat16_tEfNS_4arch4Sm90ELb1ELb0ELb0ELb1ELb1ELb0ELb0ELb1ELb1ELb1ELb0ELb0EEENS1_21CollectiveEpilogueFwdISB_S9_SC_SE_Li256ELb1ELb1ELb0ELb0EEENS1_36VarlenDynamicPersistentTileSchedulerILi128ELi128ELi256ELi128ELb0ELb1ELb1ELb1ELb1ELb1EEEEEEEEEvNT_6ParamsE)
        /*0134*/ 	.word	0x00000000


	//----- nvinfo : EIATTR_MIN_STACK_SIZE
	.align		4
.L_62:
        /*0138*/ 	.byte	0x04, 0x12
        /*013a*/ 	.short	(.L_64 - .L_63)
	.align		4
.L_63:
        /*013c*/ 	.word	index@(_ZN7cutlass13device_kernelIN5flash11enable_sm90INS1_16FlashAttnFwdSm90INS1_25CollectiveMainloopFwdSm90ILi2EN4cute5tupleIJNS5_1CILi1EEES8_S8_EEENS6_IJNS7_ILi128EEESA_SA_EEELi128ENS_10bfloat16_tEfNS_4arch4Sm90ELb1ELb0ELb0ELb1ELb1ELb1ELb0ELb1ELb1ELb1ELb0ELb0EEENS1_21CollectiveEpilogueFwdISB_S9_SC_SE_Li256ELb1ELb1ELb0ELb0EEENS1_36VarlenDynamicPersistentTileSchedulerILi128ELi128ELi256ELi128ELb0ELb1ELb1ELb1ELb1ELb1EEEEEEEEEvNT_6ParamsE)
        /*0140*/ 	.word	0x00000000
.L_64:


//--------------------- .nv.compat                --------------------------
	.section	.nv.compat,"",@"SHT_CUDA_COMPAT_INFO"
	.align	4
        /*0000*/ 	.byte	0x02, 0x09, 0x01, 0x00, 0x02, 0x02, 0x01, 0x00, 0x02, 0x05, 0x05, 0x00, 0x03, 0x07, 0x01, 0x01
        /*0010*/ 	.byte	0x02, 0x03, 0x00, 0x00, 0x02, 0x06, 0x01, 0x00, 0x04, 0x0b, 0x08, 0x00, 0x09, 0x00, 0x00, 0x00
        /*0020*/ 	.byte	0x00, 0x00, 0x00, 0x00


//--------------------- .nv.info._ZN7cutlass13device_kernelIN5flash11enable_sm90INS1_16FlashAttnFwdSm90INS1_25CollectiveMainloopFwdSm90ILi2EN4cute5tupleIJNS5_1CILi1EEES8_S8_EEENS6_IJNS7_ILi128EEESA_SA_EEELi128ENS_10bfloat16_tEfNS_4arch4Sm90ELb0ELb0ELb0ELb0ELb1ELb0ELb0ELb1ELb1ELb1ELb0ELb0EEENS1_21CollectiveEpilogueFwdISB_S9_SC_SE_Li256ELb0ELb1ELb0ELb0EEENS1_29StaticPersistentTileSchedulerILb0EEEEEEEEEvNT_6ParamsE --------------------------
	.section	.nv.info._ZN7cutlass13device_kernelIN5flash11enable_sm90INS1_16FlashAttnFwdSm90INS1_25CollectiveMainloopFwdSm90ILi2EN4cute5tupleIJNS5_1CILi1EEES8_S8_EEENS6_IJNS7_ILi128EEESA_SA_EEELi128ENS_10bfloat16_tEfNS_4arch4Sm90ELb0ELb0ELb0ELb0ELb1ELb0ELb0ELb1ELb1ELb1ELb0ELb0EEENS1_21CollectiveEpilogueFwdISB_S9_SC_SE_Li256ELb0ELb1ELb0ELb0EEENS1_29StaticPersistentTileSchedulerILb0EEEEEEEEEvNT_6ParamsE,"",@"SHT_CUDA_INFO"
	.sectionflags	@""
	.align	4


	//----- nvinfo : EIATTR_CUDA_API_VERSION
	.align		4
        /*0000*/ 	.byte	0x04, 0x37
        /*0002*/ 	.short	(.L_66 - .L_65)
.L_65:
        /*0004*/ 	.word	0x00000082


	//----- nvinfo : EIATTR_KPARAM_INFO
	.align		4
.L_66:
        /*0008*/ 	.byte	0x04, 0x17
        /*000a*/ 	.short	(.L_68 - .L_67)
.L_67:
        /*000c*/ 	.word	0x00000000
        /*0010*/ 	.short	0x0000
        /*0012*/ 	.short	0x0000
        /*0014*/ 	.byte	0x00, 0xf0, 0x01, 0x28


	//----- nvinfo : EIATTR_SPARSE_MMA_MASK
	.align		4
.L_68:
        /*0018*/ 	.byte	0x03, 0x50
        /*001a*/ 	.short	0x0000


	//----- nvinfo : EIATTR_MAXREG_COUNT
	.align		4
        /*001c*/ 	.byte	0x03, 0x1b
        /*001e*/ 	.short	0x00a8


	//----- nvinfo : EIATTR_MERCURY_ISA_VERSION
	.align		4
        /*0020*/ 	.byte	0x03, 0x5f
        /*0022*/ 	.short	0x0101


	//----- nvinfo : EIATTR_VRC_CTA_INIT_COUNT
	.align		4
        /*0024*/ 	.byte	0x02, 0x4a
	.zero		1
	.zero		1


	//----- nvinfo : EIATTR_EXIT_INSTR_OFFSETS
	.align		4
        /*0028*/ 	.byte	0x04, 0x1c
        /*002a*/ 	.short	(.L_70 - .L_69)


	//   ....[0]....
.L_69:
        /*002c*/ 	.word	0x00000010


	//----- nvinfo : EIATTR_MAX_THREADS
	.align		4
.L_70:
        /*0030*/ 	.byte	0x04, 0x05
        /*0032*/ 	.short	(.L_72 - .L_71)
.L_71:
        /*0034*/ 	.word	0x00000180
        /*0038*/ 	.word	0x00000001
        /*003c*/ 	.word	0x00000001


	//----- nvinfo : EIATTR_CBANK_PARAM_SIZE
	.align		4
.L_72:
        /*0040*/ 	.byte	0x03, 0x19
        /*0042*/ 	.short	0x0a00


	//----- nvinfo : EIATTR_PARAM_CBANK
	.align		4
        /*0044*/ 	.byte	0x04, 0x0a
        /*0046*/ 	.short	(.L_74 - .L_73)
	.align		4
.L_73:
        /*0048*/ 	.word	index@(.nv.constant0._ZN7cutlass13device_kernelIN5flash11enable_sm90INS1_16FlashAttnFwdSm90INS1_25CollectiveMainloopFwdSm90ILi2EN4cute5tupleIJNS5_1CILi1EEES8_S8_EEENS6_IJNS7_ILi128EEESA_SA_EEELi128ENS_10bfloat16_tEfNS_4arch4Sm90ELb0ELb0ELb0ELb0ELb1ELb0ELb0ELb1ELb1ELb1ELb0ELb0EEENS1_21CollectiveEpilogueFwdISB_S9_SC_SE_Li256ELb0ELb1ELb0ELb0EEENS1_29StaticPersistentTileSchedulerILb0EEEEEEEEEvNT_6ParamsE)
        /*004c*/ 	.short	0x0380
        /*004e*/ 	.short	0x0a00


	//----- nvinfo : EIATTR_SW_WAR
	.align		4
.L_74:
        /*0050*/ 	.byte	0x04, 0x36
        /*0052*/ 	.short	(.L_76 - .L_75)
.L_75:
        /*0054*/ 	.word	0x00000008
.L_76:


//--------------------- .nv.info._ZN7cutlass13device_kernelIN5flash11enable_sm90INS1_16FlashAttnFwdSm90INS1_25CollectiveMainloopFwdSm90ILi2EN4cute5tupleIJNS5_1CILi1EEES8_S8_EEENS6_IJNS7_ILi128EEESA_SA_EEELi128ENS_10bfloat16_tEfNS_4arch4Sm90ELb0ELb0ELb0ELb1ELb1ELb0ELb0ELb1ELb1ELb1ELb0ELb0EEENS1_21CollectiveEpilogueFwdISB_S9_SC_SE_Li256ELb1ELb1ELb0ELb0EEENS1_36VarlenDynamicPersistentTileSchedulerILi128ELi128ELi256ELi128ELb0ELb1ELb1ELb0ELb1ELb1EEEEEEEEEvNT_6ParamsE --------------------------
	.section	.nv.info._ZN7cutlass13device_kernelIN5flash11enable_sm90INS1_16FlashAttnFwdSm90INS1_25CollectiveMainloopFwdSm90ILi2EN4cute5tupleIJNS5_1CILi1EEES8_S8_EEENS6_IJNS7_ILi128EEESA_SA_EEELi128ENS_10bfloat16_tEfNS_4arch4Sm90ELb0ELb0ELb0ELb1ELb1ELb0ELb0ELb1ELb1ELb1ELb0ELb0EEENS1_21CollectiveEpilogueFwdISB_S9_SC_SE_Li256ELb1ELb1ELb0ELb0EEENS1_36VarlenDynamicPersistentTileSchedulerILi128ELi128ELi256ELi128ELb0ELb1ELb1ELb0ELb1ELb1EEEEEEEEEvNT_6ParamsE,"",@"SHT_CUDA_INFO"
	.sectionflags	@""
	.align	4


	//----- nvinfo : EIATTR_CUDA_API_VERSION
	.align		4
        /*0000*/ 	.byte	0x04, 0x37
        /*0002*/ 	.short	(.L_78 - .L_77)
.L_77:
        /*0004*/ 	.word	0x00000082


	//----- nvinfo : EIATTR_KPARAM_INFO
	.align		4
.L_78:
        /*0008*/ 	.byte	0x04, 0x17
        /*000a*/ 	.short	(.L_80 - .L_79)
.L_79:
        /*000c*/ 	.word	0x00000000
        /*0010*/ 	.short	0x0000
        /*0012*/ 	.short	0x0000
        /*0014*/ 	.byte	0x00, 0xf0, 0x01, 0x2a


	//----- nvinfo : EIATTR_SPARSE_MMA_MASK
	.align		4
.L_80:
        /*0018*/ 	.byte	0x03, 0x50
        /*001a*/ 	.short	0x0000


	//----- nvinfo : EIATTR_MAXREG_COUNT
	.align		4
        /*001c*/ 	.byte	0x03, 0x1b
        /*001e*/ 	.short	0x00a8


	//----- nvinfo : EIATTR_MERCURY_ISA_VERSION
	.align		4
        /*0020*/ 	.byte	0x03, 0x5f
        /*0022*/ 	.short	0x0101


	//----- nvinfo : EIATTR_VRC_CTA_INIT_COUNT
	.align		4
        /*0024*/ 	.byte	0x02, 0x4a
	.zero		1
	.zero		1


	//----- nvinfo : EIATTR_EXIT_INSTR_OFFSETS
	.align		4
        /*0028*/ 	.byte	0x04, 0x1c
        /*002a*/ 	.short	(.L_82 - .L_81)


	//   ....[0]....
.L_81:
        /*002c*/ 	.word	0x00000010


	//----- nvinfo : EIATTR_MAX_THREADS
	.align		4
.L_82:
        /*0030*/ 	.byte	0x04, 0x05
        /*0032*/ 	.short	(.L_84 - .L_83)
.L_83:
        /*0034*/ 	.word	0x00000180
        /*0038*/ 	.word	0x00000001
        /*003c*/ 	.word	0x00000001


	//----- nvinfo : EIATTR_CBANK_PARAM_SIZE
	.align		4
.L_84:
        /*0040*/ 	.byte	0x03, 0x19
        /*0042*/ 	.short	0x0a80


	//----- nvinfo : EIATTR_PARAM_CBANK
	.align		4
        /*0044*/ 	.byte	0x04, 0x0a
        /*0046*/ 	.short	(.L_86 - .L_85)
	.align		4
.L_85:
        /*0048*/ 	.word	index@(.nv.constant0._ZN7cutlass13device_kernelIN5flash11enable_sm90INS1_16FlashAttnFwdSm90INS1_25CollectiveMainloopFwdSm90ILi2EN4cute5tupleIJNS5_1CILi1EEES8_S8_EEENS6_IJNS7_ILi128EEESA_SA_EEELi128ENS_10bfloat16_tEfNS_4arch4Sm90ELb0ELb0ELb0ELb1ELb1ELb0ELb0ELb1ELb1ELb1ELb0ELb0EEENS1_21CollectiveEpilogueFwdISB_S9_SC_SE_Li256ELb1ELb1ELb0ELb0EEENS1_36VarlenDynamicPersistentTileSchedulerILi128ELi128ELi256ELi128ELb0ELb1ELb1ELb0ELb1ELb1EEEEEEEEEvNT_6ParamsE)
        /*004c*/ 	.short	0x0380
        /*004e*/ 	.short	0x0a80


	//----- nvinfo : EIATTR_SW_WAR
	.align		4
.L_86:
        /*0050*/ 	.byte	0x04, 0x36
        /*0052*/ 	.short	(.L_88 - .L_87)
.L_87:
        /*0054*/ 	.word	0x00000008
.L_88:


//--------------------- .nv.info._ZN7cutlass13device_kernelIN5flash11enable_sm90INS1_16FlashAttnFwdSm90INS1_25CollectiveMainloopFwdSm90ILi2EN4cute5tupleIJNS5_1CILi1EEES8_S8_EEENS6_IJNS7_ILi128EEESA_SA_EEELi128ENS_10bfloat16_tEfNS_4arch4Sm90ELb0ELb0ELb0ELb1ELb1ELb1ELb0ELb1ELb1ELb1ELb0ELb0EEENS1_21CollectiveEpilogueFwdISB_S9_SC_SE_Li256ELb1ELb1ELb0ELb0EEENS1_36VarlenDynamicPersistentTileSchedulerILi128ELi128ELi256ELi128ELb0ELb1ELb1ELb0ELb1ELb1EEEEEEEEEvNT_6ParamsE --------------------------
	.section	.nv.info._ZN7cutlass13device_kernelIN5flash11enable_sm90INS1_16FlashAttnFwdSm90INS1_25CollectiveMainloopFwdSm90ILi2EN4cute5tupleIJNS5_1CILi1EEES8_S8_EEENS6_IJNS7_ILi128EEESA_SA_EEELi128ENS_10bfloat16_tEfNS_4arch4Sm90ELb0ELb0ELb0ELb1ELb1ELb1ELb0ELb1ELb1ELb1ELb0ELb0EEENS1_21CollectiveEpilogueFwdISB_S9_SC_SE_Li256ELb1ELb1ELb0ELb0EEENS1_36VarlenDynamicPersistentTileSchedulerILi128ELi128ELi256ELi128ELb0ELb1ELb1ELb0ELb1ELb1EEEEEEEEEvNT_6ParamsE,"",@"SHT_CUDA_INFO"
	.sectionflags	@""
	.align	4


	//----- nvinfo : EIATTR_CUDA_API_VERSION
	.align		4
        /*0000*/ 	.byte	0x04, 0x37
        /*0002*/ 	.short	(.L_90 - .L_89)
.L_89:
        /*0004*/ 	.word	0x00000082


	//----- nvinfo : EIATTR_KPARAM_INFO
	.align		4
.L_90:
        /*0008*/ 	.byte	0x04, 0x17
        /*000a*/ 	.short	(.L_92 - .L_91)
.L_91:
        /*000c*/ 	.word	0x00000000
        /*0010*/ 	.short	0x0000
        /*0012*/ 	.short	0x0000
        /*0014*/ 	.byte	0x00, 0xf0, 0x01, 0x2a


	//----- nvinfo : EIATTR_SPARSE_MMA_MASK
	.align		4
.L_92:
        /*0018*/ 	.byte	0x03, 0x50
        /*001a*/ 	.short	0x0000


	//----- nvinfo : EIATTR_MAXREG_COUNT
	.align		4
        /*001c*/ 	.byte	0x03, 0x1b
        /*001e*/ 	.short	0x00a8


	//----- nvinfo : EIATTR_MERCURY_ISA_VERSION
	.align		4
        /*0020*/ 	.byte	0x03, 0x5f
        /*0022*/ 	.short	0x0101


	//----- nvinfo : EIATTR_VRC_CTA_INIT_COUNT
	.align		4
        /*0024*/ 	.byte	0x02, 0x4a
	.zero		1
	.zero		1


	//----- nvinfo : EIATTR_EXIT_INSTR_OFFSETS
	.align		4
        /*0028*/ 	.byte	0x04, 0x1c
        /*002a*/ 	.short	(.L_94 - .L_93)


	//   ....[0]....
.L_93:
        /*002c*/ 	.word	0x00000010


	//----- nvinfo : EIATTR_MAX_THREADS
	.align		4
.L_94:
        /*0030*/ 	.byte	0x04, 0x05
        /*0032*/ 	.short	(.L_96 - .L_95)
.L_95:
        /*0034*/ 	.word	0x00000180
        /*0038*/ 	.word	0x00000001
        /*003c*/ 	.word	0x00000001


	//----- nvinfo : EIATTR_CBANK_PARAM_SIZE
	.align		4
.L_96:
        /*0040*/ 	.byte	0x03, 0x19
        /*0042*/ 	.short	0x0a80


	//----- nvinfo : EIATTR_PARAM_CBANK
	.align		4
        /*0044*/ 	.byte	0x04, 0x0a
        /*0046*/ 	.short	(.L_98 - .L_97)
	.align		4
.L_97:
        /*0048*/ 	.word	index@(.nv.constant0._ZN7cutlass13device_kernelIN5flash11enable_sm90INS1_16FlashAttnFwdSm90INS1_25CollectiveMainloopFwdSm90ILi2EN4cute5tupleIJNS5_1CILi1EEES8_S8_EEENS6_IJNS7_ILi128EEESA_SA_EEELi128ENS_10bfloat16_tEfNS_4arch4Sm90ELb0ELb0ELb0ELb1ELb1ELb1ELb0ELb1ELb1ELb1ELb0ELb0EEENS1_21CollectiveEpilogueFwdISB_S9_SC_SE_Li256ELb1ELb1ELb0ELb0EEENS1_36VarlenDynamicPersistentTileSchedulerILi128ELi128ELi256ELi128ELb0ELb1ELb1ELb0ELb1ELb1EEEEEEEEEvNT_6ParamsE)
        /*004c*/ 	.short	0x0380
        /*004e*/ 	.short	0x0a80


	//----- nvinfo : EIATTR_SW_WAR
	.align		4
.L_98:
        /*0050*/ 	.byte	0x04, 0x36
        /*0052*/ 	.short	(.L_100 - .L_99)
.L_99:
        /*0054*/ 	.word	0x00000008
.L_100:


//--------------------- .nv.info._ZN7cutlass13device_kernelIN5flash11enable_sm90INS1_16FlashAttnFwdSm90INS1_25CollectiveMainloopFwdSm90ILi2EN4cute5tupleIJNS5_1CILi1EEES8_S8_EEENS6_IJNS7_ILi128EEESA_SA_EEELi128ENS_10bfloat16_tEfNS_4arch4Sm90ELb0ELb1ELb0ELb0ELb1ELb0ELb0ELb1ELb1ELb1ELb0ELb0EEENS1_21CollectiveEpilogueFwdISB_S9_SC_SE_Li256ELb0ELb1ELb0ELb0EEENS1_30DynamicPersistentTileSchedulerILi256ELi128ELb0ELb1ELb1EEEEEEEEEvNT_6ParamsE --------------------------
	.section	.nv.info._ZN7cutlass13device_kernelIN5flash11enable_sm90INS1_16FlashAttnFwdSm90INS1_25CollectiveMainloopFwdSm90ILi2EN4cute5tupleIJNS5_1CILi1EEES8_S8_EEENS6_IJNS7_ILi128EEESA_SA_EEELi128ENS_10bfloat16_tEfNS_4arch4Sm90ELb0ELb1ELb0ELb0ELb1ELb0ELb0ELb1ELb1ELb1ELb0ELb0EEENS1_21CollectiveEpilogueFwdISB_S9_SC_SE_Li256ELb0ELb1ELb0ELb0EEENS1_30DynamicPersistentTileSchedulerILi256ELi128ELb0ELb1ELb1EEEEEEEEEvNT_6ParamsE,"",@"SHT_CUDA_INFO"
	.sectionflags	@""
	.align	4


	//----- nvinfo : EIATTR_CUDA_API_VERSION
	.align		4
        /*0000*/ 	.byte	0x04, 0x37
        /*0002*/ 	.short	(.L_102 - .L_101)
.L_101:
        /*0004*/ 	.word	0x00000082


	//----- nvinfo : EIATTR_KPARAM_INFO
	.align		4
.L_102:
        /*0008*/ 	.byte	0x04, 0x17
        /*000a*/ 	.short	(.L_104 - .L_103)
.L_103:
        /*000c*/ 	.word	0x00000000
        /*0010*/ 	.short	0x0000
        /*0012*/ 	.short	0x0000
        /*0014*/ 	.byte	0x00, 0xf0, 0x01, 0x2a


	//----- nvinfo : EIATTR_SPARSE_MMA_MASK
	.align		4
.L_104:
        /*0018*/ 	.byte	0x03, 0x50
        /*001a*/ 	.short	0x0000


	//----- nvinfo : EIATTR_MAXREG_COUNT
	.align		4
        /*001c*/ 	.byte	0x03, 0x1b
        /*001e*/ 	.short	0x00a8


	//----- nvinfo : EIATTR_MERCURY_ISA_VERSION
	.align		4
        /*0020*/ 	.byte	0x03, 0x5f
        /*0022*/ 	.short	0x0101


	//----- nvinfo : EIATTR_VRC_CTA_INIT_COUNT
	.align		4
        /*0024*/ 	.byte	0x02, 0x4a
	.zero		1
	.zero		1


	//----- nvinfo : EIATTR_EXIT_INSTR_OFFSETS
	.align		4
        /*0028*/ 	.byte	0x04, 0x1c
        /*002a*/ 	.short	(.L_106 - .L_105)


	//   ....[0]....
.L_105:
        /*002c*/ 	.word	0x00000010


	//----- nvinfo : EIATTR_MAX_THREADS
	.align		4
.L_106:
        /*0030*/ 	.byte	0x04, 0x05
        /*0032*/ 	.short	(.L_108 - .L_107)
.L_107:
        /*0034*/ 	.word	0x00000180
        /*0038*/ 	.word	0x00000001
        /*003c*/ 	.word	0x00000001


	//----- nvinfo : EIATTR_CBANK_PARAM_SIZE
	.align		4
.L_108:
        /*0040*/ 	.byte	0x03, 0x19
        /*0042*/ 	.short	0x0a80


	//----- nvinfo : EIATTR_PARAM_CBANK
	.align		4
        /*0044*/ 	.byte	0x04, 0x0a
        /*0046*/ 	.short	(.L_110 - .L_109)
	.align		4
.L_109:
        /*0048*/ 	.word	index@(.nv.constant0._ZN7cutlass13device_kernelIN5flash11enable_sm90INS1_16FlashAttnFwdSm90INS1_25CollectiveMainloopFwdSm90ILi2EN4cute5tupleIJNS5_1CILi1EEES8_S8_EEENS6_IJNS7_ILi128EEESA_SA_EEELi128ENS_10bfloat16_tEfNS_4arch4Sm90ELb0ELb1ELb0ELb0ELb1ELb0ELb0ELb1ELb1ELb1ELb0ELb0EEENS1_21CollectiveEpilogueFwdISB_S9_SC_SE_Li256ELb0ELb1ELb0ELb0EEENS1_30DynamicPersistentTileSchedulerILi256ELi128ELb0ELb1ELb1EEEEEEEEEvNT_6ParamsE)
        /*004c*/ 	.short	0x0380
        /*004e*/ 	.short	0x0a80


	//----- nvinfo : EIATTR_SW_WAR
	.align		4
.L_110:
        /*0050*/ 	.byte	0x04, 0x36
        /*0052*/ 	.short	(.L_112 - .L_111)
.L_111:
        /*0054*/ 	.word	0x00000008
.L_112:


//--------------------- .nv.info._ZN7cutlass13device_kernelIN5flash11enable_sm90INS1_16FlashAttnFwdSm90INS1_25CollectiveMainloopFwdSm90ILi2EN4cute5tupleIJNS5_1CILi1EEES8_S8_EEENS6_IJNS7_ILi128EEESA_SA_EEELi128ENS_10bfloat16_tEfNS_4arch4Sm90ELb0ELb1ELb0ELb1ELb1ELb0ELb0ELb1ELb1ELb1ELb0ELb0EEENS1_21CollectiveEpilogueFwdISB_S9_SC_SE_Li256ELb1ELb1ELb0ELb0EEENS1_36VarlenDynamicPersistentTileSchedulerILi128ELi128ELi256ELi128ELb0ELb1ELb1ELb1ELb0ELb1EEEEEEEEEvNT_6ParamsE --------------------------
	.section	.nv.info._ZN7cutlass13device_kernelIN5flash11enable_sm90INS1_16FlashAttnFwdSm90INS1_25CollectiveMainloopFwdSm90ILi2EN4cute5tupleIJNS5_1CILi1EEES8_S8_EEENS6_IJNS7_ILi128EEESA_SA_EEELi128ENS_10bfloat16_tEfNS_4arch4Sm90ELb0ELb1ELb0ELb1ELb1ELb0ELb0ELb1ELb1ELb1ELb0ELb0EEENS1_21CollectiveEpilogueFwdISB_S9_SC_SE_Li256ELb1ELb1ELb0ELb0EEENS1_36VarlenDynamicPersistentTileSchedulerILi128ELi128ELi256ELi128ELb0ELb1ELb1ELb1ELb0ELb1EEEEEEEEEvNT_6ParamsE,"",@"SHT_CUDA_INFO"
	.sectionflags	@""
	.align	4


	//----- nvinfo : EIATTR_CUDA_API_VERSION
	.align		4
        /*0000*/ 	.byte	0x04, 0x37
        /*0002*/ 	.short	(.L_114 - .L_113)
.L_113:
        /*0004*/ 	.word	0x00000082


	//----- nvinfo : EIATTR_KPARAM_INFO
	.align		4
.L_114:
        /*0008*/ 	.byte	0x04, 0x17
        /*000a*/ 	.short	(.L_116 - .L_115)
.L_115:
        /*000c*/ 	.word	0x00000000
        /*0010*/ 	.short	0x0000
        /*0012*/ 	.short	0x0000
        /*0014*/ 	.byte	0x00, 0xf0, 0x01, 0x2a


	//----- nvinfo : EIATTR_SPARSE_MMA_MASK
	.align		4
.L_116:
        /*0018*/ 	.byte	0x03, 0x50
        /*001a*/ 	.short	0x0000


	//----- nvinfo : EIATTR_MAXREG_COUNT
	.align		4
        /*001c*/ 	.byte	0x03, 0x1b
        /*001e*/ 	.short	0x00a8


	//----- nvinfo : EIATTR_MERCURY_ISA_VERSION
	.align		4
        /*0020*/ 	.byte	0x03, 0x5f
        /*0022*/ 	.short	0x0101


	//----- nvinfo : EIATTR_VRC_CTA_INIT_COUNT
	.align		4
        /*0024*/ 	.byte	0x02, 0x4a
	.zero		1
	.zero		1


	//----- nvinfo : EIATTR_EXIT_INSTR_OFFSETS
	.align		4
        /*0028*/ 	.byte	0x04, 0x1c
        /*002a*/ 	.short	(.L_118 - .L_117)


	//   ....[0]....
.L_117:
        /*002c*/ 	.word	0x00000010


	//----- nvinfo : EIATTR_MAX_THREADS
	.align		4
.L_118:
        /*0030*/ 	.byte	0x04, 0x05
        /*0032*/ 	.short	(.L_120 - .L_119)
.L_119:
        /*0034*/ 	.word	0x00000180
        /*0038*/ 	.word	0x00000001
        /*003c*/ 	.word	0x00000001


	//----- nvinfo : EIATTR_CBANK_PARAM_SIZE
	.align		4
.L_120:
        /*0040*/ 	.byte	0x03, 0x19
        /*0042*/ 	.short	0x0a80


	//----- nvinfo : EIATTR_PARAM_CBANK
	.align		4
        /*0044*/ 	.byte	0x04, 0x0a
        /*0046*/ 	.short	(.L_122 - .L_121)
	.align		4
.L_121:
        /*0048*/ 	.word	index@(.nv.constant0._ZN7cutlass13device_kernelIN5flash11enable_sm90INS1_16FlashAttnFwdSm90INS1_25CollectiveMainloopFwdSm90ILi2EN4cute5tupleIJNS5_1CILi1EEES8_S8_EEENS6_IJNS7_ILi128EEESA_SA_EEELi128ENS_10bfloat16_tEfNS_4arch4Sm90ELb0ELb1ELb0ELb1ELb1ELb0ELb0ELb1ELb1ELb1ELb0ELb0EEENS1_21CollectiveEpilogueFwdISB_S9_SC_SE_Li256ELb1ELb1ELb0ELb0EEENS1_36VarlenDynamicPersistentTileSchedulerILi128ELi128ELi256ELi128ELb0ELb1ELb1ELb1ELb0ELb1EEEEEEEEEvNT_6ParamsE)
        /*004c*/ 	.short	0x0380
        /*004e*/ 	.short	0x0a80


	//----- nvinfo : EIATTR_SW_WAR
	.align		4
.L_122:
        /*0050*/ 	.byte	0x04, 0x36
        /*0052*/ 	.short	(.L_124 - .L_123)
.L_123:
        /*0054*/ 	.word	0x00000008
.L_124:


//--------------------- .nv.info._ZN7cutlass13device_kernelIN5flash11enable_sm90INS1_16FlashAttnFwdSm90INS1_25CollectiveMainloopFwdSm90ILi2EN4cute5tupleIJNS5_1CILi1EEES8_S8_EEENS6_IJNS7_ILi128EEESA_SA_EEELi128ENS_10bfloat16_tEfNS_4arch4Sm90ELb0ELb1ELb0ELb1ELb1ELb1ELb0ELb1ELb1ELb1ELb0ELb0EEENS1_21CollectiveEpilogueFwdISB_S9_SC_SE_Li256ELb1ELb1ELb0ELb0EEENS1_36VarlenDynamicPersistentTileSchedulerILi128ELi128ELi256ELi128ELb0ELb1ELb1ELb1ELb0ELb1EEEEEEEEEvNT_6ParamsE --------------------------
	.section	.nv.info._ZN7cutlass13device_kernelIN5flash11enable_sm90INS1_16FlashAttnFwdSm90INS1_25CollectiveMainloopFwdSm90ILi2EN4cute5tupleIJNS5_1CILi1EEES8_S8_EEENS6_IJNS7_ILi128EEESA_SA_EEELi128ENS_10bfloat16_tEfNS_4arch4Sm90ELb0ELb1ELb0ELb1ELb1ELb1ELb0ELb1ELb1ELb1ELb0ELb0EEENS1_21CollectiveEpilogueFwdISB_S9_SC_SE_Li256ELb1ELb1ELb0ELb0EEENS1_36VarlenDynamicPersistentTileSchedulerILi128ELi128ELi256ELi128ELb0ELb1ELb1ELb1ELb0ELb1EEEEEEEEEvNT_6ParamsE,"",@"SHT_CUDA_INFO"
	.sectionflags	@""
	.align	4


	//----- nvinfo : EIATTR_CUDA_API_VERSION
	.align		4
        /*0000*/ 	.byte	0x04, 0x37
        /*0002*/ 	.short	(.L_126 - .L_125)
.L_125:
        /*0004*/ 	.word	0x00000082


	//----- nvinfo : EIATTR_KPARAM_INFO
	.align		4
.L_126:
        /*0008*/ 	.byte	0x04, 0x17
        /*000a*/ 	.short	(.L_128 - .L_127)
.L_127:
        /*000c*/ 	.word	0x00000000
        /*0010*/ 	.short	0x0000
        /*0012*/ 	.short	0x0000
        /*0014*/ 	.byte	0x00, 0xf0, 0x01, 0x2a


	//----- nvinfo : EIATTR_SPARSE_MMA_MASK
	.align		4
.L_128:
        /*0018*/ 	.byte	0x03, 0x50
        /*001a*/ 	.short	0x0000


	//----- nvinfo : EIATTR_MAXREG_COUNT
	.align		4
        /*001c*/ 	.byte	0x03, 0x1b
        /*001e*/ 	.short	0x00a8


	//----- nvinfo : EIATTR_MERCURY_ISA_VERSION
	.align		4
        /*0020*/ 	.byte	0x03, 0x5f
        /*0022*/ 	.short	0x0101


	//----- nvinfo : EIATTR_VRC_CTA_INIT_COUNT
	.align		4
        /*0024*/ 	.byte	0x02, 0x4a
	.zero		1
	.zero		1


	//----- nvinfo : EIATTR_EXIT_INSTR_OFFSETS
	.align		4
        /*0028*/ 	.byte	0x04, 0x1c
        /*002a*/ 	.short	(.L_130 - .L_129)


	//   ....[0]....
.L_129:
        /*002c*/ 	.word	0x00000010


	//----- nvinfo : EIATTR_MAX_THREADS
	.align		4
.L_130:
        /*0030*/ 	.byte	0x04, 0x05
        /*0032*/ 	.short	(.L_132 - .L_131)
.L_131:
        /*0034*/ 	.word	0x00000180
        /*0038*/ 	.word	0x00000001
        /*003c*/ 	.word	0x00000001


	//----- nvinfo : EIATTR_CBANK_PARAM_SIZE
	.align		4
.L_132:
        /*0040*/ 	.byte	0x03, 0x19
        /*0042*/ 	.short	0x0a80


	//----- nvinfo : EIATTR_PARAM_CBANK
	.align		4
        /*0044*/ 	.byte	0x04, 0x0a
        /*0046*/ 	.short	(.L_134 - .L_133)
	.align		4
.L_133:
        /*0048*/ 	.word	index@(.nv.constant0._ZN7cutlass13device_kernelIN5flash11enable_sm90INS1_16FlashAttnFwdSm90INS1_25CollectiveMainloopFwdSm90ILi2EN4cute5tupleIJNS5_1CILi1EEES8_S8_EEENS6_IJNS7_ILi128EEESA_SA_EEELi128ENS_10bfloat16_tEfNS_4arch4Sm90ELb0ELb1ELb0ELb1ELb1ELb1ELb0ELb1ELb1ELb1ELb0ELb0EEENS1_21CollectiveEpilogueFwdISB_S9_SC_SE_Li256ELb1ELb1ELb0ELb0EEENS1_36VarlenDynamicPersistentTileSchedulerILi128ELi128ELi256ELi128ELb0ELb1ELb1ELb1ELb0ELb1EEEEEEEEEvNT_6ParamsE)
        /*004c*/ 	.short	0x0380
        /*004e*/ 	.short	0x0a80


	//----- nvinfo : EIATTR_SW_WAR
	.align		4
.L_134:
        /*0050*/ 	.byte	0x04, 0x36
        /*0052*/ 	.short	(.L_136 - .L_135)
.L_135:
        /*0054*/ 	.word	0x00000008
.L_136:


//--------------------- .nv.info._ZN7cutlass13device_kernelIN5flash11enable_sm90INS1_16FlashAttnFwdSm90INS1_25CollectiveMainloopFwdSm90ILi2EN4cute5tupleIJNS5_1CILi1EEES8_S8_EEENS6_IJNS7_ILi128EEESA_SA_EEELi128ENS_10bfloat16_tEfNS_4arch4Sm90ELb1ELb0ELb0ELb0ELb1ELb0ELb0ELb1ELb1ELb1ELb0ELb0EEENS1_21CollectiveEpilogueFwdISB_S9_SC_SE_Li256ELb0ELb1ELb0ELb0EEENS1_30DynamicPersistentTileSchedulerILi256ELi128ELb0ELb1ELb1EEEEEEEEEvNT_6ParamsE --------------------------
	.section	.nv.info._ZN7cutlass13device_kernelIN5flash11enable_sm90INS1_16FlashAttnFwdSm90INS1_25CollectiveMainloopFwdSm90ILi2EN4cute5tupleIJNS5_1CILi1EEES8_S8_EEENS6_IJNS7_ILi128EEESA_SA_EEELi128ENS_10bfloat16_tEfNS_4arch4Sm90ELb1ELb0ELb0ELb0ELb1ELb0ELb0ELb1ELb1ELb1ELb0ELb0EEENS1_21CollectiveEpilogueFwdISB_S9_SC_SE_Li256ELb0ELb1ELb0ELb0EEENS1_30DynamicPersistentTileSchedulerILi256ELi128ELb0ELb1ELb1EEEEEEEEEvNT_6ParamsE,"",@"SHT_CUDA_INFO"
	.sectionflags	@""
	.align	4


	//----- nvinfo : EIATTR_CUDA_API_VERSION
	.align		4
        /*0000*/ 	.byte	0x04, 0x37
        /*0002*/ 	.short	(.L_138 - .L_137)
.L_137:
        /*0004*/ 	.word	0x00000082


	//----- nvinfo : EIATTR_KPARAM_INFO
	.align		4
.L_138:
        /*0008*/ 	.byte	0x04, 0x17
        /*000a*/ 	.short	(.L_140 - .L_139)
.L_139:
        /*000c*/ 	.word	0x00000000
        /*0010*/ 	.short	0x0000
        /*0012*/ 	.short	0x0000
        /*0014*/ 	.byte	0x00, 0xf0, 0x01, 0x2a


	//----- nvinfo : EIATTR_SPARSE_MMA_MASK
	.align		4
.L_140:
        /*0018*/ 	.byte	0x03, 0x50
        /*001a*/ 	.short	0x0000


	//----- nvinfo : EIATTR_MAXREG_COUNT
	.align		4
        /*001c*/ 	.byte	0x03, 0x1b
        /*001e*/ 	.short	0x00a8


	//----- nvinfo : EIATTR_MERCURY_ISA_VERSION
	.align		4
        /*0020*/ 	.byte	0x03, 0x5f
        /*0022*/ 	.short	0x0101


	//----- nvinfo : EIATTR_VRC_CTA_INIT_COUNT
	.align		4
        /*0024*/ 	.byte	0x02, 0x4a
	.zero		1
	.zero		1


	//----- nvinfo : EIATTR_EXIT_INSTR_OFFSETS
	.align		4
        /*0028*/ 	.byte	0x04, 0x1c
        /*002a*/ 	.short	(.L_142 - .L_141)


	//   ....[0]....
.L_141:
        /*002c*/ 	.word	0x00000010


	//----- nvinfo : EIATTR_MAX_THREADS
	.align		4
.L_142:
        /*0030*/ 	.byte	0x04, 0x05
        /*0032*/ 	.short	(.L_144 - .L_143)
.L_143:
        /*0034*/ 	.word	0x00000180
        /*0038*/ 	.word	0x00000001
        /*003c*/ 	.word	0x00000001


	//----- nvinfo : EIATTR_CBANK_PARAM_SIZE
	.align		4
.L_144:
        /*0040*/ 	.byte	0x03, 0x19
        /*0042*/ 	.short	0x0a80


	//----- nvinfo : EIATTR_PARAM_CBANK
	.align		4
        /*0044*/ 	.byte	0x04, 0x0a
        /*0046*/ 	.short	(.L_146 - .L_145)
	.align		4
.L_145:
        /*0048*/ 	.word	index@(.nv.constant0._ZN7cutlass13device_kernelIN5flash11enable_sm90INS1_16FlashAttnFwdSm90INS1_25CollectiveMainloopFwdSm90ILi2EN4cute5tupleIJNS5_1CILi1EEES8_S8_EEENS6_IJNS7_ILi128EEESA_SA_EEELi128ENS_10bfloat16_tEfNS_4arch4Sm90ELb1ELb0ELb0ELb0ELb1ELb0ELb0ELb1ELb1ELb1ELb0ELb0EEENS1_21CollectiveEpilogueFwdISB_S9_SC_SE_Li256ELb0ELb1ELb0ELb0EEENS1_30DynamicPersistentTileSchedulerILi256ELi128ELb0ELb1ELb1EEEEEEEEEvNT_6ParamsE)
        /*004c*/ 	.short	0x0380
        /*004e*/ 	.short	0x0a80


	//----- nvinfo : EIATTR_SW_WAR
	.align		4
.L_146:
        /*0050*/ 	.byte	0x04, 0x36
        /*0052*/ 	.short	(.L_148 - .L_147)
.L_147:
        /*0054*/ 	.word	0x00000008
.L_148:


//--------------------- .nv.info._ZN7cutlass13device_kernelIN5flash11enable_sm90INS1_16FlashAttnFwdSm90INS1_25CollectiveMainloopFwdSm90ILi2EN4cute5tupleIJNS5_1CILi1EEES8_S8_EEENS6_IJNS7_ILi128EEESA_SA_EEELi128ENS_10bfloat16_tEfNS_4arch4Sm90ELb1ELb0ELb0ELb1ELb1ELb0ELb0ELb1ELb1ELb1ELb0ELb0EEENS1_21CollectiveEpilogueFwdISB_S9_SC_SE_Li256ELb1ELb1ELb0ELb0EEENS1_36VarlenDynamicPersistentTileSchedulerILi128ELi128ELi256ELi128ELb0ELb1ELb1ELb1ELb1ELb1EEEEEEEEEvNT_6ParamsE --------------------------
	.section	.nv.info._ZN7cutlass13device_kernelIN5flash11enable_sm90INS1_16FlashAttnFwdSm90INS1_25CollectiveMainloopFwdSm90ILi2EN4cute5tupleIJNS5_1CILi1EEES8_S8_EEENS6_IJNS7_ILi128EEESA_SA_EEELi128ENS_10bfloat16_tEfNS_4arch4Sm90ELb1ELb0ELb0ELb1ELb1ELb0ELb0ELb1ELb1ELb1ELb0ELb0EEENS1_21CollectiveEpilogueFwdISB_S9_SC_SE_Li256ELb1ELb1ELb0ELb0EEENS1_36VarlenDynamicPersistentTileSchedulerILi128ELi128ELi256ELi128ELb0ELb1ELb1ELb1ELb1ELb1EEEEEEEEEvNT_6ParamsE,"",@"SHT_CUDA_INFO"
	.sectionflags	@""
	.align	4


	//----- nvinfo : EIATTR_CUDA_API_VERSION
	.align		4
        /*0000*/ 	.byte	0x04, 0x37
        /*0002*/ 	.short	(.L_150 - .L_149)
.L_149:
        /*0004*/ 	.word	0x00000082


	//----- nvinfo : EIATTR_KPARAM_INFO
	.align		4
.L_150:
        /*0008*/ 	.byte	0x04, 0x17
        /*000a*/ 	.short	(.L_152 - .L_151)
.L_151:
        /*000c*/ 	.word	0x00000000
        /*0010*/ 	.short	0x0000
        /*0012*/ 	.short	0x0000
        /*0014*/ 	.byte	0x00, 0xf0, 0x01, 0x2a


	//----- nvinfo : EIATTR_SPARSE_MMA_MASK
	.align		4
.L_152:
        /*0018*/ 	.byte	0x03, 0x50
        /*001a*/ 	.short	0x0000


	//----- nvinfo : EIATTR_MAXREG_COUNT
	.align		4
        /*001c*/ 	.byte	0x03, 0x1b
        /*001e*/ 	.short	0x00a8


	//----- nvinfo : EIATTR_MERCURY_ISA_VERSION
	.align		4
        /*0020*/ 	.byte	0x03, 0x5f
        /*0022*/ 	.short	0x0101


	//----- nvinfo : EIATTR_VRC_CTA_INIT_COUNT
	.align		4
        /*0024*/ 	.byte	0x02, 0x4a
	.zero		1
	.zero		1


	//----- nvinfo : EIATTR_EXIT_INSTR_OFFSETS
	.align		4
        /*0028*/ 	.byte	0x04, 0x1c
        /*002a*/ 	.short	(.L_154 - .L_153)


	//   ....[0]....
.L_153:
        /*002c*/ 	.word	0x00000010


	//----- nvinfo : EIATTR_MAX_THREADS
	.align		4
.L_154:
        /*0030*/ 	.byte	0x04, 0x05
        /*0032*/ 	.short	(.L_156 - .L_155)
.L_155:
        /*0034*/ 	.word	0x00000180
        /*0038*/ 	.word	0x00000001
        /*003c*/ 	.word	0x00000001


	//----- nvinfo : EIATTR_CBANK_PARAM_SIZE
	.align		4
.L_156:
        /*0040*/ 	.byte	0x03, 0x19
        /*0042*/ 	.short	0x0a80


	//----- nvinfo : EIATTR_PARAM_CBANK
	.align		4
        /*0044*/ 	.byte	0x04, 0x0a
        /*0046*/ 	.short	(.L_158 - .L_157)
	.align		4
.L_157:
        /*0048*/ 	.word	index@(.nv.constant0._ZN7cutlass13device_kernelIN5flash11enable_sm90INS1_16FlashAttnFwdSm90INS1_25CollectiveMainloopFwdSm90ILi2EN4cute5tupleIJNS5_1CILi1EEES8_S8_EEENS6_IJNS7_ILi128EEESA_SA_EEELi128ENS_10bfloat16_tEfNS_4arch4Sm90ELb1ELb0ELb0ELb1ELb1ELb0ELb0ELb1ELb1ELb1ELb0ELb0EEENS1_21CollectiveEpilogueFwdISB_S9_SC_SE_Li256ELb1ELb1ELb0ELb0EEENS1_36VarlenDynamicPersistentTileSchedulerILi128ELi128ELi256ELi128ELb0ELb1ELb1ELb1ELb1ELb1EEEEEEEEEvNT_6ParamsE)
        /*004c*/ 	.short	0x0380
        /*004e*/ 	.short	0x0a80


	//----- nvinfo : EIATTR_SW_WAR
	.align		4
.L_158:
        /*0050*/ 	.byte	0x04, 0x36
        /*0052*/ 	.short	(.L_160 - .L_159)
.L_159:
        /*0054*/ 	.word	0x00000008
.L_160:


//--------------------- .nv.info._ZN7cutlass13device_kernelIN5flash11enable_sm90INS1_16FlashAttnFwdSm90INS1_25CollectiveMainloopFwdSm90ILi2EN4cute5tupleIJNS5_1CILi1EEES8_S8_EEENS6_IJNS7_ILi128EEESA_SA_EEELi128ENS_10bfloat16_tEfNS_4arch4Sm90ELb1ELb0ELb0ELb1ELb1ELb1ELb0ELb1ELb1ELb1ELb0ELb0EEENS1_21CollectiveEpilogueFwdISB_S9_SC_SE_Li256ELb1ELb1ELb0ELb0EEENS1_36VarlenDynamicPersistentTileSchedulerILi128ELi128ELi256ELi128ELb0ELb1ELb1ELb1ELb1ELb1EEEEEEEEEvNT_6ParamsE --------------------------
	.section	.nv.info._ZN7cutlass13device_kernelIN5flash11enable_sm90INS1_16FlashAttnFwdSm90INS1_25CollectiveMainloopFwdSm90ILi2EN4cute5tupleIJNS5_1CILi1EEES8_S8_EEENS6_IJNS7_ILi128EEESA_SA_EEELi128ENS_10bfloat16_tEfNS_4arch4Sm90ELb1ELb0ELb0ELb1ELb1ELb1ELb0ELb1ELb1ELb1ELb0ELb0EEENS1_21CollectiveEpilogueFwdISB_S9_SC_SE_Li256ELb1ELb1ELb0ELb0EEENS1_36VarlenDynamicPersistentTileSchedulerILi128ELi128ELi256ELi128ELb0ELb1ELb1ELb1ELb1ELb1EEEEEEEEEvNT_6ParamsE,"",@"SHT_CUDA_INFO"
	.sectionflags	@""
	.align	4


	//----- nvinfo : EIATTR_CUDA_API_VERSION
	.align		4
        /*0000*/ 	.byte	0x04, 0x37
        /*0002*/ 	.short	(.L_162 - .L_161)
.L_161:
        /*0004*/ 	.word	0x00000082


	//----- nvinfo : EIATTR_KPARAM_INFO
	.align		4
.L_162:
        /*0008*/ 	.byte	0x04, 0x17
        /*000a*/ 	.short	(.L_164 - .L_163)
.L_163:
        /*000c*/ 	.word	0x00000000
        /*0010*/ 	.short	0x0000
        /*0012*/ 	.short	0x0000
        /*0014*/ 	.byte	0x00, 0xf0, 0x01, 0x2a


	//----- nvinfo : EIATTR_SPARSE_MMA_MASK
	.align		4
.L_164:
        /*0018*/ 	.byte	0x03, 0x50
        /*001a*/ 	.short	0x0000


	//----- nvinfo : EIATTR_MAXREG_COUNT
	.align		4
        /*001c*/ 	.byte	0x03, 0x1b
        /*001e*/ 	.short	0x00a8


	//----- nvinfo : EIATTR_MERCURY_ISA_VERSION
	.align		4
        /*0020*/ 	.byte	0x03, 0x5f
        /*0022*/ 	.short	0x0101


	//----- nvinfo : EIATTR_VRC_CTA_INIT_COUNT
	.align		4
        /*0024*/ 	.byte	0x02, 0x4a
	.zero		1
	.zero		1


	//----- nvinfo : EIATTR_EXIT_INSTR_OFFSETS
	.align		4
        /*0028*/ 	.byte	0x04, 0x1c
        /*002a*/ 	.short	(.L_166 - .L_165)


	//   ....[0]....
.L_165:
        /*002c*/ 	.word	0x00000010


	//----- nvinfo : EIATTR_MAX_THREADS
	.align		4
.L_166:
        /*0030*/ 	.byte	0x04, 0x05
        /*0032*/ 	.short	(.L_168 - .L_167)
.L_167:
        /*0034*/ 	.word	0x00000180
        /*0038*/ 	.word	0x00000001
        /*003c*/ 	.word	0x00000001


	//----- nvinfo : EIATTR_CBANK_PARAM_SIZE
	.align		4
.L_168:
        /*0040*/ 	.byte	0x03, 0x19
        /*0042*/ 	.short	0x0a80


	//----- nvinfo : EIATTR_PARAM_CBANK
	.align		4
        /*0044*/ 	.byte	0x04, 0x0a
        /*0046*/ 	.short	(.L_170 - .L_169)
	.align		4
.L_169:
        /*0048*/ 	.word	index@(.nv.constant0._ZN7cutlass13device_kernelIN5flash11enable_sm90INS1_16FlashAttnFwdSm90INS1_25CollectiveMainloopFwdSm90ILi2EN4cute5tupleIJNS5_1CILi1EEES8_S8_EEENS6_IJNS7_ILi128EEESA_SA_EEELi128ENS_10bfloat16_tEfNS_4arch4Sm90ELb1ELb0ELb0ELb1ELb1ELb1ELb0ELb1ELb1ELb1ELb0ELb0EEENS1_21CollectiveEpilogueFwdISB_S9_SC_SE_Li256ELb1ELb1ELb0ELb0EEENS1_36VarlenDynamicPersistentTileSchedulerILi128ELi128ELi256ELi128ELb0ELb1ELb1ELb1ELb1ELb1EEEEEEEEEvNT_6ParamsE)
        /*004c*/ 	.short	0x0380
        /*004e*/ 	.short	0x0a80


	//----- nvinfo : EIATTR_SW_WAR
	.align		4
.L_170:
        /*0050*/ 	.byte	0x04, 0x36
        /*0052*/ 	.short	(.L_172 - .L_171)
.L_171:
        /*0054*/ 	.word	0x00000008
.L_172:


//--------------------- .nv.callgraph             --------------------------
	.section	.nv.callgraph,"",@"SHT_CUDA_CALLGRAPH"
	.align	4
	.sectionentsize	8
	.align		4
        /*0000*/ 	.word	0x00000000
	.align		4
        /*0004*/ 	.word	0xffffffff
	.align		4
        /*0008*/ 	.word	0x00000000
	.align		4
        /*000c*/ 	.word	0xfffffffe
	.align		4
        /*0010*/ 	.word	0x00000000
	.align		4
        /*0014*/ 	.word	0xfffffffd
	.align		4
        /*0018*/ 	.word	0x00000000
	.align		4
        /*001c*/ 	.word	0xfffffffc


//--------------------- .nv.constant4             --------------------------
	.section	.nv.constant4,"a",@progbits
	.align	8
	.align		8
.nv.constant4:
        /*0000*/ 	.dword	_ZN72_INTERNAL_8ee7febd_36_flash_fwd_hdim128_bf16_paged_sm90_cu_f3e6f9ee_29974cuda3std3__45__cpo5beginE
	.align		8
        /*0008*/ 	.dword	_ZN72_INTERNAL_8ee7febd_36_flash_fwd_hdim128_bf16_paged_sm90_cu_f3e6f9ee_29974cuda3std3__45__cpo3endE
	.align		8
        /*0010*/ 	.dword	_ZN72_INTERNAL_8ee7febd_36_flash_fwd_hdim128_bf16_paged_sm90_cu_f3e6f9ee_29974cuda3std3__45__cpo6cbeginE
	.align		8
        /*0018*/ 	.dword	_ZN72_INTERNAL_8ee7febd_36_flash_fwd_hdim128_bf16_paged_sm90_cu_f3e6f9ee_29974cuda3std3__45__cpo4cendE
	.align		8
        /*0020*/ 	.dword	_ZN72_INTERNAL_8ee7febd_36_flash_fwd_hdim128_bf16_paged_sm90_cu_f3e6f9ee_29974cuda3std3__474_GLOBAL__N__8ee7febd_36_flash_fwd_hdim128_bf16_paged_sm90_cu_f3e6f9ee_29976ignoreE
	.align		8
        /*0028*/ 	.dword	_ZN72_INTERNAL_8ee7febd_36_flash_fwd_hdim128_bf16_paged_sm90_cu_f3e6f9ee_29974cuda3std3__419piecewise_constructE
	.align		8
        /*0030*/ 	.dword	_ZN72_INTERNAL_8ee7febd_36_flash_fwd_hdim128_bf16_paged_sm90_cu_f3e6f9ee_29974cuda3std3__48in_placeE
	.align		8
        /*0038*/ 	.dword	_ZN72_INTERNAL_8ee7febd_36_flash_fwd_hdim128_bf16_paged_sm90_cu_f3e6f9ee_29974cuda3std6ranges3__45__cpo4swapE
	.align		8
        /*0040*/ 	.dword	_ZN72_INTERNAL_8ee7febd_36_flash_fwd_hdim128_bf16_paged_sm90_cu_f3e6f9ee_29974cuda3std6ranges3__45__cpo9iter_moveE
	.align		8
        /*0048*/ 	.dword	_ZN72_INTERNAL_8ee7febd_36_flash_fwd_hdim128_bf16_paged_sm90_cu_f3e6f9ee_29974cute7productE
	.align		8
        /*0050*/ 	.dword	_ZN72_INTERNAL_8ee7febd_36_flash_fwd_hdim128_bf16_paged_sm90_cu_f3e6f9ee_29974cute1_E


//--------------------- .text._ZN7cutlass13device_kernelIN5flash11enable_sm90INS1_16FlashAttnFwdSm90INS1_25CollectiveMainloopFwdSm90ILi2EN4cute5tupleIJNS5_1CILi1EEES8_S8_EEENS6_IJNS7_ILi128EEESA_SA_EEELi128ENS_10bfloat16_tEfNS_4arch4Sm90ELb0ELb0ELb0ELb0ELb1ELb0ELb0ELb1ELb1ELb1ELb0ELb0EEENS1_21CollectiveEpilogueFwdISB_S9_SC_SE_Li256ELb0ELb1ELb0ELb0EEENS1_29StaticPersistentTileSchedulerILb0EEEEEEEEEvNT_6ParamsE --------------------------
	.section	.text._ZN7cutlass13device_kernelIN5flash11enable_sm90INS1_16FlashAttnFwdSm90INS1_25CollectiveMainloopFwdSm90ILi2EN4cute5tupleIJNS5_1CILi1EEES8_S8_EEENS6_IJNS7_ILi128EEESA_SA_EEELi128ENS_10bfloat16_tEfNS_4arch4Sm90ELb0ELb0ELb0ELb0ELb1ELb0ELb0ELb1ELb1ELb1ELb0ELb0EEENS1_21CollectiveEpilogueFwdISB_S9_SC_SE_Li256ELb0ELb1ELb0ELb0EEENS1_29StaticPersistentTileSchedulerILb0EEEEEEEEEvNT_6ParamsE,"ax",@progbits
	.align	128
.text._ZN7cutlass13device_kernelIN5flash11enable_sm90INS1_16FlashAttnFwdSm90INS1_25CollectiveMainloopFwdSm90ILi2EN4cute5tupleIJNS5_1CILi1EEES8_S8_EEENS6_IJNS7_ILi128EEESA_SA_EEELi128ENS_10bfloat16_tEfNS_4arch4Sm90ELb0ELb0ELb0ELb0ELb1ELb0ELb0ELb1ELb1ELb1ELb0ELb0EEENS1_21CollectiveEpilogueFwdISB_S9_SC_SE_Li256ELb0ELb1ELb0ELb0EEENS1_29StaticPersistentTileSchedulerILb0EEEEEEEEEvNT_6ParamsE:
        .type           _ZN7cutlass13device_kernelIN5flash11enable_sm90INS1_16FlashAttnFwdSm90INS1_25CollectiveMainloopFwdSm90ILi2EN4cute5tupleIJNS5_1CILi1EEES8_S8_EEENS6_IJNS7_ILi128EEESA_SA_EEELi128ENS_10bfloat16_tEfNS_4arch4Sm90ELb0ELb0ELb0ELb0ELb1ELb0ELb0ELb1ELb1ELb1ELb0ELb0EEENS1_21CollectiveEpilogueFwdISB_S9_SC_SE_Li256ELb0ELb1ELb0ELb0EEENS1_29StaticPersistentTileSchedulerILb0EEEEEEEEEvNT_6ParamsE,@function
        .size           _ZN7cutlass13device_kernelIN5flash11enable_sm90INS1_16FlashAttnFwdSm90INS1_25CollectiveMainloopFwdSm90ILi2EN4cute5tupleIJNS5_1CILi1EEES8_S8_EEENS6_IJNS7_ILi128EEESA_SA_EEELi128ENS_10bfloat16_tEfNS_4arch4Sm90ELb0ELb0ELb0ELb0ELb1ELb0ELb0ELb1ELb1ELb1ELb0ELb0EEENS1_21CollectiveEpilogueFwdISB_S9_SC_SE_Li256ELb0ELb1ELb0ELb0EEENS1_29StaticPersistentTileSchedulerILb0EEEEEEEEEvNT_6ParamsE,(.L_x_9 - _ZN7cutlass13device_kernelIN5flash11enable_sm90INS1_16FlashAttnFwdSm90INS1_25CollectiveMainloopFwdSm90ILi2EN4cute5tupleIJNS5_1CILi1EEES8_S8_EEENS6_IJNS7_ILi128EEESA_SA_EEELi128ENS_10bfloat16_tEfNS_4arch4Sm90ELb0ELb0ELb0ELb0ELb1ELb0ELb0ELb1ELb1ELb1ELb0ELb0EEENS1_21CollectiveEpilogueFwdISB_S9_SC_SE_Li256ELb0ELb1ELb0ELb0EEENS1_29StaticPersistentTileSchedulerILb0EEEEEEEEEvNT_6ParamsE)
        .other          _ZN7cutlass13device_kernelIN5flash11enable_sm90INS1_16FlashAttnFwdSm90INS1_25CollectiveMainloopFwdSm90ILi2EN4cute5tupleIJNS5_1CILi1EEES8_S8_EEENS6_IJNS7_ILi128EEESA_SA_EEELi128ENS_10bfloat16_tEfNS_4arch4Sm90ELb0ELb0ELb0ELb0ELb1ELb0ELb0ELb1ELb1ELb1ELb0ELb0EEENS1_21CollectiveEpilogueFwdISB_S9_SC_SE_Li256ELb0ELb1ELb0ELb0EEENS1_29StaticPersistentTileSchedulerILb0EEEEEEEEEvNT_6ParamsE,@"STO_CUDA_ENTRY STV_DEFAULT"
_ZN7cutlass13device_kernelIN5flash11enable_sm90INS1_16FlashAttnFwdSm90INS1_25CollectiveMainloopFwdSm90ILi2EN4cute5tupleIJNS5_1CILi1EEES8_S8_EEENS6_IJNS7_ILi128EEESA_SA_EEELi128ENS_10bfloat16_tEfNS_4arch4Sm90ELb0ELb0ELb0ELb0ELb1ELb0ELb0ELb1ELb1ELb1ELb0ELb0EEENS1_21CollectiveEpilogueFwdISB_S9_SC_SE_Li256ELb0ELb1ELb0ELb0EEENS1_29StaticPersistentTileSchedulerILb0EEEEEEEEEvNT_6ParamsE:
[----:B------:R-:W-:Y:S01]  /*0000*/  LDC R1, c[0x0][0x37c] ;  /* 0x0000df00ff017b82 */ /* 0x000fe20000000800 */
[----:B------:R-:W-:Y:S05]  /*0010*/  EXIT ;  /* 0x000000000000794d */ /* 0x000fea0003800000 */
.L_x_0:
[----:B------:R-:W-:-:S00]  /*0020*/  BRA `(.L_x_0) ;  /* 0xfffffffc00fc7947 */ /* 0x000fc0000383ffff */
[----:B------:R-:W-:-:S00]  /*0030*/  NOP ;  /* 0x0000000000007918 */ /* 0x000fc00000000000 */
        /* <DEDUP_REMOVED lines=12> */
.L_x_9:


//--------------------- .text._ZN7cutlass13device_kernelIN5flash11enable_sm90INS1_16FlashAttnFwdSm90INS1_25CollectiveMainloopFwdSm90ILi2EN4cute5tupleIJNS5_1CILi1EEES8_S8_EEENS6_IJNS7_ILi128EEESA_SA_EEELi128ENS_10bfloat16_tEfNS_4arch4Sm90ELb0ELb0ELb0ELb1ELb1ELb0ELb0ELb1ELb1ELb1ELb0ELb0EEENS1_21CollectiveEpilogueFwdISB_S9_SC_SE_Li256ELb1ELb1ELb0ELb0EEENS1_36VarlenDynamicPersistentTileSchedulerILi128ELi128ELi256ELi128ELb0ELb1ELb1ELb0ELb1ELb1EEEEEEEEEvNT_6ParamsE --------------------------
	.section	.text._ZN7cutlass13device_kernelIN5flash11enable_sm90INS1_16FlashAttnFwdSm90INS1_25CollectiveMainloopFwdSm90ILi2EN4cute5tupleIJNS5_1CILi1EEES8_S8_EEENS6_IJNS7_ILi128EEESA_SA_EEELi128ENS_10bfloat16_tEfNS_4arch4Sm90ELb0ELb0ELb0ELb1ELb1ELb0ELb0ELb1ELb1ELb1ELb0ELb0EEENS1_21CollectiveEpilogueFwdISB_S9_SC_SE_Li256ELb1ELb1ELb0ELb0EEENS1_36VarlenDynamicPersistentTileSchedulerILi128ELi128ELi256ELi128ELb0ELb1ELb1ELb0ELb1ELb1EEEEEEEEEvNT_6ParamsE,"ax",@progbits
	.align	128
.text._ZN7cutlass13device_kernelIN5flash11enable_sm90INS1_16FlashAttnFwdSm90INS1_25CollectiveMainloopFwdSm90ILi2EN4cute5tupleIJNS5_1CILi1EEES8_S8_EEENS6_IJNS7_ILi128EEESA_SA_EEELi128ENS_10bfloat16_tEfNS_4arch4Sm90ELb0ELb0ELb0ELb1ELb1ELb0ELb0ELb1ELb1ELb1ELb0ELb0EEENS1_21CollectiveEpilogueFwdISB_S9_SC_SE_Li256ELb1ELb1ELb0ELb0EEENS1_36VarlenDynamicPersistentTileSchedulerILi128ELi128ELi256ELi128ELb0ELb1ELb1ELb0ELb1ELb1EEEEEEEEEvNT_6ParamsE:
        .type           _ZN7cutlass13device_kernelIN5flash11enable_sm90INS1_16FlashAttnFwdSm90INS1_25CollectiveMainloopFwdSm90ILi2EN4cute5tupleIJNS5_1CILi1EEES8_S8_EEENS6_IJNS7_ILi128EEESA_SA_EEELi128ENS_10bfloat16_tEfNS_4arch4Sm90ELb0ELb0ELb0ELb1ELb1ELb0ELb0ELb1ELb1ELb1ELb0ELb0EEENS1_21CollectiveEpilogueFwdISB_S9_SC_SE_Li256ELb1ELb1ELb0ELb0EEENS1_36VarlenDynamicPersistentTileSchedulerILi128ELi128ELi256ELi128ELb0ELb1ELb1ELb0ELb1ELb1EEEEEEEEEvNT_6ParamsE,@function
        .size           _ZN7cutlass13device_kernelIN5flash11enable_sm90INS1_16FlashAttnFwdSm90INS1_25CollectiveMainloopFwdSm90ILi2EN4cute5tupleIJNS5_1CILi1EEES8_S8_EEENS6_IJNS7_ILi128EEESA_SA_EEELi128ENS_10bfloat16_tEfNS_4arch4Sm90ELb0ELb0ELb0ELb1ELb1ELb0ELb0ELb1ELb1ELb1ELb0ELb0EEENS1_21CollectiveEpilogueFwdISB_S9_SC_SE_Li256ELb1ELb1ELb0ELb0EEENS1_36VarlenDynamicPersistentTileSchedulerILi128ELi128ELi256ELi128ELb0ELb1ELb1ELb0ELb1ELb1EEEEEEEEEvNT_6ParamsE,(.L_x_10 - _ZN7cutlass13device_kernelIN5flash11enable_sm90INS1_16FlashAttnFwdSm90INS1_25CollectiveMainloopFwdSm90ILi2EN4cute5tupleIJNS5_1CILi1EEES8_S8_EEENS6_IJNS7_ILi128EEESA_SA_EEELi128ENS_10bfloat16_tEfNS_4arch4Sm90ELb0ELb0ELb0ELb1ELb1ELb0ELb0ELb1ELb1ELb1ELb0ELb0EEENS1_21CollectiveEpilogueFwdISB_S9_SC_SE_Li256ELb1ELb1ELb0ELb0EEENS1_36VarlenDynamicPersistentTileSchedulerILi128ELi128ELi256ELi128ELb0ELb1ELb1ELb0ELb1ELb1EEEEEEEEEvNT_6ParamsE)
        .other          _ZN7cutlass13device_kernelIN5flash11enable_sm90INS1_16FlashAttnFwdSm90INS1_25CollectiveMainloopFwdSm90ILi2EN4cute5tupleIJNS5_1CILi1EEES8_S8_EEENS6_IJNS7_ILi128EEESA_SA_EEELi128ENS_10bfloat16_tEfNS_4arch4Sm90ELb0ELb0ELb0ELb1ELb1ELb0ELb0ELb1ELb1ELb1ELb0ELb0EEENS1_21CollectiveEpilogueFwdISB_S9_SC_SE_Li256ELb1ELb1ELb0ELb0EEENS1_36VarlenDynamicPersistentTileSchedulerILi128ELi128ELi256ELi128ELb0ELb1ELb1ELb0ELb1ELb1EEEEEEEEEvNT_6ParamsE,@"STO_CUDA_ENTRY STV_DEFAULT"
_ZN7cutlass13device_kernelIN5flash11enable_sm90INS1_16FlashAttnFwdSm90INS1_25CollectiveMainloopFwdSm90ILi2EN4cute5tupleIJNS5_1CILi1EEES8_S8_EEENS6_IJNS7_ILi128EEESA_SA_EEELi128ENS_10bfloat16_tEfNS_4arch4Sm90ELb0ELb0ELb0ELb1ELb1ELb0ELb0ELb1ELb1ELb1ELb0ELb0EEENS1_21CollectiveEpilogueFwdISB_S9_SC_SE_Li256ELb1ELb1ELb0ELb0EEENS1_36VarlenDynamicPersistentTileSchedulerILi128ELi128ELi256ELi128ELb0ELb1ELb1ELb0ELb1ELb1EEEEEEEEEvNT_6ParamsE:
[----:B------:R-:W-:Y:S01]  /*0000*/  LDC R1, c[0x0][0x37c] ;  /* 0x0000df00ff017b82 */ /* 0x000fe20000000800 */
[----:B------:R-:W-:Y:S05]  /*0010*/  EXIT ;  /* 0x000000000000794d */ /* 0x000fea0003800000 */
.L_x_1:
        /* <DEDUP_REMOVED lines=14> */
.L_x_10:


//--------------------- .text._ZN7cutlass13device_kernelIN5flash11enable_sm90INS1_16FlashAttnFwdSm90INS1_25CollectiveMainloopFwdSm90ILi2EN4cute5tupleIJNS5_1CILi1EEES8_S8_EEENS6_IJNS7_ILi128EEESA_SA_EEELi128ENS_10bfloat16_tEfNS_4arch4Sm90ELb0ELb0ELb0ELb1ELb1ELb1ELb0ELb1ELb1ELb1ELb0ELb0EEENS1_21CollectiveEpilogueFwdISB_S9_SC_SE_Li256ELb1ELb1ELb0ELb0EEENS1_36VarlenDynamicPersistentTileSchedulerILi128ELi128ELi256ELi128ELb0ELb1ELb1ELb0ELb1ELb1EEEEEEEEEvNT_6ParamsE --------------------------
	.section	.text._ZN7cutlass13device_kernelIN5flash11enable_sm90INS1_16FlashAttnFwdSm90INS1_25CollectiveMainloopFwdSm90ILi2EN4cute5tupleIJNS5_1CILi1EEES8_S8_EEENS6_IJNS7_ILi128EEESA_SA_EEELi128ENS_10bfloat16_tEfNS_4arch4Sm90ELb0ELb0ELb0ELb1ELb1ELb1ELb0ELb1ELb1ELb1ELb0ELb0EEENS1_21CollectiveEpilogueFwdISB_S9_SC_SE_Li256ELb1ELb1ELb0ELb0EEENS1_36VarlenDynamicPersistentTileSchedulerILi128ELi128ELi256ELi128ELb0ELb1ELb1ELb0ELb1ELb1EEEEEEEEEvNT_6ParamsE,"ax",@progbits
	.align	128
.text._ZN7cutlass13device_kernelIN5flash11enable_sm90INS1_16FlashAttnFwdSm90INS1_25CollectiveMainloopFwdSm90ILi2EN4cute5tupleIJNS5_1CILi1EEES8_S8_EEENS6_IJNS7_ILi128EEESA_SA_EEELi128ENS_10bfloat16_tEfNS_4arch4Sm90ELb0ELb0ELb0ELb1ELb1ELb1ELb0ELb1ELb1ELb1ELb0ELb0EEENS1_21CollectiveEpilogueFwdISB_S9_SC_SE_Li256ELb1ELb1ELb0ELb0EEENS1_36VarlenDynamicPersistentTileSchedulerILi128ELi128ELi256ELi128ELb0ELb1ELb1ELb0ELb1ELb1EEEEEEEEEvNT_6ParamsE:
        .type           _ZN7cutlass13device_kernelIN5flash11enable_sm90INS1_16FlashAttnFwdSm90INS1_25CollectiveMainloopFwdSm90ILi2EN4cute5tupleIJNS5_1CILi1EEES8_S8_EEENS6_IJNS7_ILi128EEESA_SA_EEELi128ENS_10bfloat16_tEfNS_4arch4Sm90ELb0ELb0ELb0ELb1ELb1ELb1ELb0ELb1ELb1ELb1ELb0ELb0EEENS1_21CollectiveEpilogueFwdISB_S9_SC_SE_Li256ELb1ELb1ELb0ELb0EEENS1_36VarlenDynamicPersistentTileSchedulerILi128ELi128ELi256ELi128ELb0ELb1ELb1ELb0ELb1ELb1EEEEEEEEEvNT_6ParamsE,@function
        .size           _ZN7cutlass13device_kernelIN5flash11enable_sm90INS1_16FlashAttnFwdSm90INS1_25CollectiveMainloopFwdSm90ILi2EN4cute5tupleIJNS5_1CILi1EEES8_S8_EEENS6_IJNS7_ILi128EEESA_SA_EEELi128ENS_10bfloat16_tEfNS_4arch4Sm90ELb0ELb0ELb0ELb1ELb1ELb1ELb0ELb1ELb1ELb1ELb0ELb0EEENS1_21CollectiveEpilogueFwdISB_S9_SC_SE_Li256ELb1ELb1ELb0ELb0EEENS1_36VarlenDynamicPersistentTileSchedulerILi128ELi128ELi256ELi128ELb0ELb1ELb1ELb0ELb1ELb1EEEEEEEEEvNT_6ParamsE,(.L_x_11 - _ZN7cutlass13device_kernelIN5flash11enable_sm90INS1_16FlashAttnFwdSm90INS1_25CollectiveMainloopFwdSm90ILi2EN4cute5tupleIJNS5_1CILi1EEES8_S8_EEENS6_IJNS7_ILi128EEESA_SA_EEELi128ENS_10bfloat16_tEfNS_4arch4Sm90ELb0ELb0ELb0ELb1ELb1ELb1ELb0ELb1ELb1ELb1ELb0ELb0EEENS1_21CollectiveEpilogueFwdISB_S9_SC_SE_Li256ELb1ELb1ELb0ELb0EEENS1_36VarlenDynamicPersistentTileSchedulerILi128ELi128ELi256ELi128ELb0ELb1ELb1ELb0ELb1ELb1EEEEEEEEEvNT_6ParamsE)
        .other          _ZN7cutlass13device_kernelIN5flash11enable_sm90INS1_16FlashAttnFwdSm90INS1_25CollectiveMainloopFwdSm90ILi2EN4cute5tupleIJNS5_1CILi1EEES8_S8_EEENS6_IJNS7_ILi128EEESA_SA_EEELi128ENS_10bfloat16_tEfNS_4arch4Sm90ELb0ELb0ELb0ELb1ELb1ELb1ELb0ELb1ELb1ELb1ELb0ELb0EEENS1_21CollectiveEpilogueFwdISB_S9_SC_SE_Li256ELb1ELb1ELb0ELb0EEENS1_36VarlenDynamicPersistentTileSchedulerILi128ELi128ELi256ELi128ELb0ELb1ELb1ELb0ELb1ELb1EEEEEEEEEvNT_6ParamsE,@"STO_CUDA_ENTRY STV_DEFAULT"
_ZN7cutlass13device_kernelIN5flash11enable_sm90INS1_16FlashAttnFwdSm90INS1_25CollectiveMainloopFwdSm90ILi2EN4cute5tupleIJNS5_1CILi1EEES8_S8_EEENS6_IJNS7_ILi128EEESA_SA_EEELi128ENS_10bfloat16_tEfNS_4arch4Sm90ELb0ELb0ELb0ELb1ELb1ELb1ELb0ELb1ELb1ELb1ELb0ELb0EEENS1_21CollectiveEpilogueFwdISB_S9_SC_SE_Li256ELb1ELb1ELb0ELb0EEENS1_36VarlenDynamicPersistentTileSchedulerILi128ELi128ELi256ELi128ELb0ELb1ELb1ELb0ELb1ELb1EEEEEEEEEvNT_6ParamsE:
[----:B------:R-:W-:Y:S01]  /*0000*/  LDC R1, c[0x0][0x37c] ;  /* 0x0000df00ff017b82 */ /* 0x000fe20000000800 */
[----:B------:R-:W-:Y:S05]  /*0010*/  EXIT ;  /* 0x000000000000794d */ /* 0x000fea0003800000 */
.L_x_2:
        /* <DEDUP_REMOVED lines=14> */
.L_x_11:


//--------------------- .text._ZN7cutlass13device_kernelIN5flash11enable_sm90INS1_16FlashAttnFwdSm90INS1_25CollectiveMainloopFwdSm90ILi2EN4cute5tupleIJNS5_1CILi1EEES8_S8_EEENS6_IJNS7_ILi128EEESA_SA_EEELi128ENS_10bfloat16_tEfNS_4arch4Sm90ELb0ELb1ELb0ELb0ELb1ELb0ELb0ELb1ELb1ELb1ELb0ELb0EEENS1_21CollectiveEpilogueFwdISB_S9_SC_SE_Li256ELb0ELb1ELb0ELb0EEENS1_30DynamicPersistentTileSchedulerILi256ELi128ELb0ELb1ELb1EEEEEEEEEvNT_6ParamsE --------------------------
	.section	.text._ZN7cutlass13device_kernelIN5flash11enable_sm90INS1_16FlashAttnFwdSm90INS1_25CollectiveMainloopFwdSm90ILi2EN4cute5tupleIJNS5_1CILi1EEES8_S8_EEENS6_IJNS7_ILi128EEESA_SA_EEELi128ENS_10bfloat16_tEfNS_4arch4Sm90ELb0ELb1ELb0ELb0ELb1ELb0ELb0ELb1ELb1ELb1ELb0ELb0EEENS1_21CollectiveEpilogueFwdISB_S9_SC_SE_Li256ELb0ELb1ELb0ELb0EEENS1_30DynamicPersistentTileSchedulerILi256ELi128ELb0ELb1ELb1EEEEEEEEEvNT_6ParamsE,"ax",@progbits
	.align	128
.text._ZN7cutlass13device_kernelIN5flash11enable_sm90INS1_16FlashAttnFwdSm90INS1_25CollectiveMainloopFwdSm90ILi2EN4cute5tupleIJNS5_1CILi1EEES8_S8_EEENS6_IJNS7_ILi128EEESA_SA_EEELi128ENS_10bfloat16_tEfNS_4arch4Sm90ELb0ELb1ELb0ELb0ELb1ELb0ELb0ELb1ELb1ELb1ELb0ELb0EEENS1_21CollectiveEpilogueFwdISB_S9_SC_SE_Li256ELb0ELb1ELb0ELb0EEENS1_30DynamicPersistentTileSchedulerILi256ELi128ELb0ELb1ELb1EEEEEEEEEvNT_6ParamsE:
        .type           _ZN7cutlass13device_kernelIN5flash11enable_sm90INS1_16FlashAttnFwdSm90INS1_25CollectiveMainloopFwdSm90ILi2EN4cute5tupleIJNS5_1CILi1EEES8_S8_EEENS6_IJNS7_ILi128EEESA_SA_EEELi128ENS_10bfloat16_tEfNS_4arch4Sm90ELb0ELb1ELb0ELb0ELb1ELb0ELb0ELb1ELb1ELb1ELb0ELb0EEENS1_21CollectiveEpilogueFwdISB_S9_SC_SE_Li256ELb0ELb1ELb0ELb0EEENS1_30DynamicPersistentTileSchedulerILi256ELi128ELb0ELb1ELb1EEEEEEEEEvNT_6ParamsE,@function
        .size           _ZN7cutlass13device_kernelIN5flash11enable_sm90INS1_16FlashAttnFwdSm90INS1_25CollectiveMainloopFwdSm90ILi2EN4cute5tupleIJNS5_1CILi1EEES8_S8_EEENS6_IJNS7_ILi128EEESA_SA_EEELi128ENS_10bfloat16_tEfNS_4arch4Sm90ELb0ELb1ELb0ELb0ELb1ELb0ELb0ELb1ELb1ELb1ELb0ELb0EEENS1_21CollectiveEpilogueFwdISB_S9_SC_SE_Li256ELb0ELb1ELb0ELb0EEENS1_30DynamicPersistentTileSchedulerILi256ELi128ELb0ELb1ELb1EEEEEEEEEvNT_6ParamsE,(.L_x_12 - _ZN7cutlass13device_kernelIN5flash11enable_sm90INS1_16FlashAttnFwdSm90INS1_25CollectiveMainloopFwdSm90ILi2EN4cute5tupleIJNS5_1CILi1EEES8_S8_EEENS6_IJNS7_ILi128EEESA_SA_EEELi128ENS_10bfloat16_tEfNS_4arch4Sm90ELb0ELb1ELb0ELb0ELb1ELb0ELb0ELb1ELb1ELb1ELb0ELb0EEENS1_21CollectiveEpilogueFwdISB_S9_SC_SE_Li256ELb0ELb1ELb0ELb0EEENS1_30DynamicPersistentTileSchedulerILi256ELi128ELb0ELb1ELb1EEEEEEEEEvNT_6ParamsE)
        .other          _ZN7cutlass13device_kernelIN5flash11enable_sm90INS1_16FlashAttnFwdSm90INS1_25CollectiveMainloopFwdSm90ILi2EN4cute5tupleIJNS5_1CILi1EEES8_S8_EEENS6_IJNS7_ILi128EEESA_SA_EEELi128ENS_10bfloat16_tEfNS_4arch4Sm90ELb0ELb1ELb0ELb0ELb1ELb0ELb0ELb1ELb1ELb1ELb0ELb0EEENS1_21CollectiveEpilogueFwdISB_S9_SC_SE_Li256ELb0ELb1ELb0ELb0EEENS1_30DynamicPersistentTileSchedulerILi256ELi128ELb0ELb1ELb1EEEEEEEEEvNT_6ParamsE,@"STO_CUDA_ENTRY STV_DEFAULT"
_ZN7cutlass13device_kernelIN5flash11enable_sm90INS1_16FlashAttnFwdSm90INS1_25CollectiveMainloopFwdSm90ILi2EN4cute5tupleIJNS5_1CILi1EEES8_S8_EEENS6_IJNS7_ILi128EEESA_SA_EEELi128ENS_10bfloat16_tEfNS_4arch4Sm90ELb0ELb1ELb0ELb0ELb1ELb0ELb0ELb1ELb1ELb1ELb0ELb0EEENS1_21CollectiveEpilogueFwdISB_S9_SC_SE_Li256ELb0ELb1ELb0ELb0EEENS1_30DynamicPersistentTileSchedulerILi256ELi128ELb0ELb1ELb1EEEEEEEEEvNT_6ParamsE:
[----:B------:R-:W-:Y:S01]  /*0000*/  LDC R1, c[0x0][0x37c] ;  /* 0x0000df00ff017b82 */ /* 0x000fe20000000800 */
[----:B------:R-:W-:Y:S05]  /*0010*/  EXIT ;  /* 0x000000000000794d */ /* 0x000fea0003800000 */
.L_x_3:
        /* <DEDUP_REMOVED lines=14> */
.L_x_12:


//--------------------- .text._ZN7cutlass13device_kernelIN5flash11enable_sm90INS1_16FlashAttnFwdSm90INS1_25CollectiveMainloopFwdSm90ILi2EN4cute5tupleIJNS5_1CILi1EEES8_S8_EEENS6_IJNS7_ILi128EEESA_SA_EEELi128ENS_10bfloat16_tEfNS_4arch4Sm90ELb0ELb1ELb0ELb1ELb1ELb0ELb0ELb1ELb1ELb1ELb0ELb0EEENS1_21CollectiveEpilogueFwdISB_S9_SC_SE_Li256ELb1ELb1ELb0ELb0EEENS1_36VarlenDynamicPersistentTileSchedulerILi128ELi128ELi256ELi128ELb0ELb1ELb1ELb1ELb0ELb1EEEEEEEEEvNT_6ParamsE --------------------------
	.section	.text._ZN7cutlass13device_kernelIN5flash11enable_sm90INS1_16FlashAttnFwdSm90INS1_25CollectiveMainloopFwdSm90ILi2EN4cute5tupleIJNS5_1CILi1EEES8_S8_EEENS6_IJNS7_ILi128EEESA_SA_EEELi128ENS_10bfloat16_tEfNS_4arch4Sm90ELb0ELb1ELb0ELb1ELb1ELb0ELb0ELb1ELb1ELb1ELb0ELb0EEENS1_21CollectiveEpilogueFwdISB_S9_SC_SE_Li256ELb1ELb1ELb0ELb0EEENS1_36VarlenDynamicPersistentTileSchedulerILi128ELi128ELi256ELi128ELb0ELb1ELb1ELb1ELb0ELb1EEEEEEEEEvNT_6ParamsE,"ax",@progbits
	.align	128
.text._ZN7cutlass13device_kernelIN5flash11enable_sm90INS1_16FlashAttnFwdSm90INS1_25CollectiveMainloopFwdSm90ILi2EN4cute5tupleIJNS5_1CILi1EEES8_S8_EEENS6_IJNS7_ILi128EEESA_SA_EEELi128ENS_10bfloat16_tEfNS_4arch4Sm90ELb0ELb1ELb0ELb1ELb1ELb0ELb0ELb1ELb1ELb1ELb0ELb0EEENS1_21CollectiveEpilogueFwdISB_S9_SC_SE_Li256ELb1ELb1ELb0ELb0EEENS1_36VarlenDynamicPersistentTileSchedulerILi128ELi128ELi256ELi128ELb0ELb1ELb1ELb1ELb0ELb1EEEEEEEEEvNT_6ParamsE:
        .type           _ZN7cutlass13device_kernelIN5flash11enable_sm90INS1_16FlashAttnFwdSm90INS1_25CollectiveMainloopFwdSm90ILi2EN4cute5tupleIJNS5_1CILi1EEES8_S8_EEENS6_IJNS7_ILi128EEESA_SA_EEELi128ENS_10bfloat16_tEfNS_4arch4Sm90ELb0ELb1ELb0ELb1ELb1ELb0ELb0ELb1ELb1ELb1ELb0ELb0EEENS1_21CollectiveEpilogueFwdISB_S9_SC_SE_Li256ELb1ELb1ELb0ELb0EEENS1_36VarlenDynamicPersistentTileSchedulerILi128ELi128ELi256ELi128ELb0ELb1ELb1ELb1ELb0ELb1EEEEEEEEEvNT_6ParamsE,@function
        .size           _ZN7cutlass13device_kernelIN5flash11enable_sm90INS1_16FlashAttnFwdSm90INS1_25CollectiveMainloopFwdSm90ILi2EN4cute5tupleIJNS5_1CILi1EEES8_S8_EEENS6_IJNS7_ILi128EEESA_SA_EEELi128ENS_10bfloat16_tEfNS_4arch4Sm90ELb0ELb1ELb0ELb1ELb1ELb0ELb0ELb1ELb1ELb1ELb0ELb0EEENS1_21CollectiveEpilogueFwdISB_S9_SC_SE_Li256ELb1ELb1ELb0ELb0EEENS1_36VarlenDynamicPersistentTileSchedulerILi128ELi128ELi256ELi128ELb0ELb1ELb1ELb1ELb0ELb1EEEEEEEEEvNT_6ParamsE,(.L_x_13 - _ZN7cutlass13device_kernelIN5flash11enable_sm90INS1_16FlashAttnFwdSm90INS1_25CollectiveMainloopFwdSm90ILi2EN4cute5tupleIJNS5_1CILi1EEES8_S8_EEENS6_IJNS7_ILi128EEESA_SA_EEELi128ENS_10bfloat16_tEfNS_4arch4Sm90ELb0ELb1ELb0ELb1ELb1ELb0ELb0ELb1ELb1ELb1ELb0ELb0EEENS1_21CollectiveEpilogueFwdISB_S9_SC_SE_Li256ELb1ELb1ELb0ELb0EEENS1_36VarlenDynamicPersistentTileSchedulerILi128ELi128ELi256ELi128ELb0ELb1ELb1ELb1ELb0ELb1EEEEEEEEEvNT_6ParamsE)
        .other          _ZN7cutlass13device_kernelIN5flash11enable_sm90INS1_16FlashAttnFwdSm90INS1_25CollectiveMainloopFwdSm90ILi2EN4cute5tupleIJNS5_1CILi1EEES8_S8_EEENS6_IJNS7_ILi128EEESA_SA_EEELi128ENS_10bfloat16_tEfNS_4arch4Sm90ELb0ELb1ELb0ELb1ELb1ELb0ELb0ELb1ELb1ELb1ELb0ELb0EEENS1_21CollectiveEpilogueFwdISB_S9_SC_SE_Li256ELb1ELb1ELb0ELb0EEENS1_36VarlenDynamicPersistentTileSchedulerILi128ELi128ELi256ELi128ELb0ELb1ELb1ELb1ELb0ELb1EEEEEEEEEvNT_6ParamsE,@"STO_CUDA_ENTRY STV_DEFAULT"
_ZN7cutlass13device_kernelIN5flash11enable_sm90INS1_16FlashAttnFwdSm90INS1_25CollectiveMainloopFwdSm90ILi2EN4cute5tupleIJNS5_1CILi1EEES8_S8_EEENS6_IJNS7_ILi128EEESA_SA_EEELi128ENS_10bfloat16_tEfNS_4arch4Sm90ELb0ELb1ELb0ELb1ELb1ELb0ELb0ELb1ELb1ELb1ELb0ELb0EEENS1_21CollectiveEpilogueFwdISB_S9_SC_SE_Li256ELb1ELb1ELb0ELb0EEENS1_36VarlenDynamicPersistentTileSchedulerILi128ELi128ELi256ELi128ELb0ELb1ELb1ELb1ELb0ELb1EEEEEEEEEvNT_6ParamsE:
[----:B------:R-:W-:Y:S01]  /*0000*/  LDC R1, c[0x0][0x37c] ;  /* 0x0000df00ff017b82 */ /* 0x000fe20000000800 */
[----:B------:R-:W-:Y:S05]  /*0010*/  EXIT ;  /* 0x000000000000794d */ /* 0x000fea0003800000 */
.L_x_4:
        /* <DEDUP_REMOVED lines=14> */
.L_x_13:


//--------------------- .text._ZN7cutlass13device_kernelIN5flash11enable_sm90INS1_16FlashAttnFwdSm90INS1_25CollectiveMainloopFwdSm90ILi2EN4cute5tupleIJNS5_1CILi1EEES8_S8_EEENS6_IJNS7_ILi128EEESA_SA_EEELi128ENS_10bfloat16_tEfNS_4arch4Sm90ELb0ELb1ELb0ELb1ELb1ELb1ELb0ELb1ELb1ELb1ELb0ELb0EEENS1_21CollectiveEpilogueFwdISB_S9_SC_SE_Li256ELb1ELb1ELb0ELb0EEENS1_36VarlenDynamicPersistentTileSchedulerILi128ELi128ELi256ELi128ELb0ELb1ELb1ELb1ELb0ELb1EEEEEEEEEvNT_6ParamsE --------------------------
	.section	.text._ZN7cutlass13device_kernelIN5flash11enable_sm90INS1_16FlashAttnFwdSm90INS1_25CollectiveMainloopFwdSm90ILi2EN4cute5tupleIJNS5_1CILi1EEES8_S8_EEENS6_IJNS7_ILi128EEESA_SA_EEELi128ENS_10bfloat16_tEfNS_4arch4Sm90ELb0ELb1ELb0ELb1ELb1ELb1ELb0ELb1ELb1ELb1ELb0ELb0EEENS1_21CollectiveEpilogueFwdISB_S9_SC_SE_Li256ELb1ELb1ELb0ELb0EEENS1_36VarlenDynamicPersistentTileSchedulerILi128ELi128ELi256ELi128ELb0ELb1ELb1ELb1ELb0ELb1EEEEEEEEEvNT_6ParamsE,"ax",@progbits
	.align	128
.text._ZN7cutlass13device_kernelIN5flash11enable_sm90INS1_16FlashAttnFwdSm90INS1_25CollectiveMainloopFwdSm90ILi2EN4cute5tupleIJNS5_1CILi1EEES8_S8_EEENS6_IJNS7_ILi128EEESA_SA_EEELi128ENS_10bfloat16_tEfNS_4arch4Sm90ELb0ELb1ELb0ELb1ELb1ELb1ELb0ELb1ELb1ELb1ELb0ELb0EEENS1_21CollectiveEpilogueFwdISB_S9_SC_SE_Li256ELb1ELb1ELb0ELb0EEENS1_36VarlenDynamicPersistentTileSchedulerILi128ELi128ELi256ELi128ELb0ELb1ELb1ELb1ELb0ELb1EEEEEEEEEvNT_6ParamsE:
        .type           _ZN7cutlass13device_kernelIN5flash11enable_sm90INS1_16FlashAttnFwdSm90INS1_25CollectiveMainloopFwdSm90ILi2EN4cute5tupleIJNS5_1CILi1EEES8_S8_EEENS6_IJNS7_ILi128EEESA_SA_EEELi128ENS_10bfloat16_tEfNS_4arch4Sm90ELb0ELb1ELb0ELb1ELb1ELb1ELb0ELb1ELb1ELb1ELb0ELb0EEENS1_21CollectiveEpilogueFwdISB_S9_SC_SE_Li256ELb1ELb1ELb0ELb0EEENS1_36VarlenDynamicPersistentTileSchedulerILi128ELi128ELi256ELi128ELb0ELb1ELb1ELb1ELb0ELb1EEEEEEEEEvNT_6ParamsE,@function
        .size           _ZN7cutlass13device_kernelIN5flash11enable_sm90INS1_16FlashAttnFwdSm90INS1_25CollectiveMainloopFwdSm90ILi2EN4cute5tupleIJNS5_1CILi1EEES8_S8_EEENS6_IJNS7_ILi128EEESA_SA_EEELi128ENS_10bfloat16_tEfNS_4arch4Sm90ELb0ELb1ELb0ELb1ELb1ELb1ELb0ELb1ELb1ELb1ELb0ELb0EEENS1_21CollectiveEpilogueFwdISB_S9_SC_SE_Li256ELb1ELb1ELb0ELb0EEENS1_36VarlenDynamicPersistentTileSchedulerILi128ELi128ELi256ELi128ELb0ELb1ELb1ELb1ELb0ELb1EEEEEEEEEvNT_6ParamsE,(.L_x_14 - _ZN7cutlass13device_kernelIN5flash11enable_sm90INS1_16FlashAttnFwdSm90INS1_25CollectiveMainloopFwdSm90ILi2EN4cute5tupleIJNS5_1CILi1EEES8_S8_EEENS6_IJNS7_ILi128EEESA_SA_EEELi128ENS_10bfloat16_tEfNS_4arch4Sm90ELb0ELb1ELb0ELb1ELb1ELb1ELb0ELb1ELb1ELb1ELb0ELb0EEENS1_21CollectiveEpilogueFwdISB_S9_SC_SE_Li256ELb1ELb1ELb0ELb0EEENS1_36VarlenDynamicPersistentTileSchedulerILi128ELi128ELi256ELi128ELb0ELb1ELb1ELb1ELb0ELb1EEEEEEEEEvNT_6ParamsE)
        .other          _ZN7cutlass13device_kernelIN5flash11enable_sm90INS1_16FlashAttnFwdSm90INS1_25CollectiveMainloopFwdSm90ILi2EN4cute5tupleIJNS5_1CILi1EEES8_S8_EEENS6_IJNS7_ILi128EEESA_SA_EEELi128ENS_10bfloat16_tEfNS_4arch4Sm90ELb0ELb1ELb0ELb1ELb1ELb1ELb0ELb1ELb1ELb1ELb0ELb0EEENS1_21CollectiveEpilogueFwdISB_S9_SC_SE_Li256ELb1ELb1ELb0ELb0EEENS1_36VarlenDynamicPersistentTileSchedulerILi128ELi128ELi256ELi128ELb0ELb1ELb1ELb1ELb0ELb1EEEEEEEEEvNT_6ParamsE,@"STO_CUDA_ENTRY STV_DEFAULT"
_ZN7cutlass13device_kernelIN5flash11enable_sm90INS1_16FlashAttnFwdSm90INS1_25CollectiveMainloopFwdSm90ILi2EN4cute5tupleIJNS5_1CILi1EEES8_S8_EEENS6_IJNS7_ILi128EEESA_SA_EEELi128ENS_10bfloat16_tEfNS_4arch4Sm90ELb0ELb1ELb0ELb1ELb1ELb1ELb0ELb1ELb1ELb1ELb0ELb0EEENS1_21CollectiveEpilogueFwdISB_S9_SC_SE_Li256ELb1ELb1ELb0ELb0EEENS1_36VarlenDynamicPersistentTileSchedulerILi128ELi128ELi256ELi128ELb0ELb1ELb1ELb1ELb0ELb1EEEEEEEEEvNT_6ParamsE:
[----:B------:R-:W-:Y:S01]  /*0000*/  LDC R1, c[0x0][0x37c] ;  /* 0x0000df00ff017b82 */ /* 0x000fe20000000800 */
[----:B------:R-:W-:Y:S05]  /*0010*/  EXIT ;  /* 0x000000000000794d */ /* 0x000fea0003800000 */
.L_x_5:
        /* <DEDUP_REMOVED lines=14> */
.L_x_14:


//--------------------- .text._ZN7cutlass13device_kernelIN5flash11enable_sm90INS1_16FlashAttnFwdSm90INS1_25CollectiveMainloopFwdSm90ILi2EN4cute5tupleIJNS5_1CILi1EEES8_S8_EEENS6_IJNS7_ILi128EEESA_SA_EEELi128ENS_10bfloat16_tEfNS_4arch4Sm90ELb1ELb0ELb0ELb0ELb1ELb0ELb0ELb1ELb1ELb1ELb0ELb0EEENS1_21CollectiveEpilogueFwdISB_S9_SC_SE_Li256ELb0ELb1ELb0ELb0EEENS1_30DynamicPersistentTileSchedulerILi256ELi128ELb0ELb1ELb1EEEEEEEEEvNT_6ParamsE --------------------------
	.section	.text._ZN7cutlass13device_kernelIN5flash11enable_sm90INS1_16FlashAttnFwdSm90INS1_25CollectiveMainloopFwdSm90ILi2EN4cute5tupleIJNS5_1CILi1EEES8_S8_EEENS6_IJNS7_ILi128EEESA_SA_EEELi128ENS_10bfloat16_tEfNS_4arch4Sm90ELb1ELb0ELb0ELb0ELb1ELb0ELb0ELb1ELb1ELb1ELb0ELb0EEENS1_21CollectiveEpilogueFwdISB_S9_SC_SE_Li256ELb0ELb1ELb0ELb0EEENS1_30DynamicPersistentTileSchedulerILi256ELi128ELb0ELb1ELb1EEEEEEEEEvNT_6ParamsE,"ax",@progbits
	.align	128
.text._ZN7cutlass13device_kernelIN5flash11enable_sm90INS1_16FlashAttnFwdSm90INS1_25CollectiveMainloopFwdSm90ILi2EN4cute5tupleIJNS5_1CILi1EEES8_S8_EEENS6_IJNS7_ILi128EEESA_SA_EEELi128ENS_10bfloat16_tEfNS_4arch4Sm90ELb1ELb0ELb0ELb0ELb1ELb0ELb0ELb1ELb1ELb1ELb0ELb0EEENS1_21CollectiveEpilogueFwdISB_S9_SC_SE_Li256ELb0ELb1ELb0ELb0EEENS1_30DynamicPersistentTileSchedulerILi256ELi128ELb0ELb1ELb1EEEEEEEEEvNT_6ParamsE:
        .type           _ZN7cutlass13device_kernelIN5flash11enable_sm90INS1_16FlashAttnFwdSm90INS1_25CollectiveMainloopFwdSm90ILi2EN4cute5tupleIJNS5_1CILi1EEES8_S8_EEENS6_IJNS7_ILi128EEESA_SA_EEELi128ENS_10bfloat16_tEfNS_4arch4Sm90ELb1ELb0ELb0ELb0ELb1ELb0ELb0ELb1ELb1ELb1ELb0ELb0EEENS1_21CollectiveEpilogueFwdISB_S9_SC_SE_Li256ELb0ELb1ELb0ELb0EEENS1_30DynamicPersistentTileSchedulerILi256ELi128ELb0ELb1ELb1EEEEEEEEEvNT_6ParamsE,@function
        .size           _ZN7cutlass13device_kernelIN5flash11enable_sm90INS1_16FlashAttnFwdSm90INS1_25CollectiveMainloopFwdSm90ILi2EN4cute5tupleIJNS5_1CILi1EEES8_S8_EEENS6_IJNS7_ILi128EEESA_SA_EEELi128ENS_10bfloat16_tEfNS_4arch4Sm90ELb1ELb0ELb0ELb0ELb1ELb0ELb0ELb1ELb1ELb1ELb0ELb0EEENS1_21CollectiveEpilogueFwdISB_S9_SC_SE_Li256ELb0ELb1ELb0ELb0EEENS1_30DynamicPersistentTileSchedulerILi256ELi128ELb0ELb1ELb1EEEEEEEEEvNT_6ParamsE,(.L_x_15 - _ZN7cutlass13device_kernelIN5flash11enable_sm90INS1_16FlashAttnFwdSm90INS1_25CollectiveMainloopFwdSm90ILi2EN4cute5tupleIJNS5_1CILi1EEES8_S8_EEENS6_IJNS7_ILi128EEESA_SA_EEELi128ENS_10bfloat16_tEfNS_4arch4Sm90ELb1ELb0ELb0ELb0ELb1ELb0ELb0ELb1ELb1ELb1ELb0ELb0EEENS1_21CollectiveEpilogueFwdISB_S9_SC_SE_Li256ELb0ELb1ELb0ELb0EEENS1_30DynamicPersistentTileSchedulerILi256ELi128ELb0ELb1ELb1EEEEEEEEEvNT_6ParamsE)
        .other          _ZN7cutlass13device_kernelIN5flash11enable_sm90INS1_16FlashAttnFwdSm90INS1_25CollectiveMainloopFwdSm90ILi2EN4cute5tupleIJNS5_1CILi1EEES8_S8_EEENS6_IJNS7_ILi128EEESA_SA_EEELi128ENS_10bfloat16_tEfNS_4arch4Sm90ELb1ELb0ELb0ELb0ELb1ELb0ELb0ELb1ELb1ELb1ELb0ELb0EEENS1_21CollectiveEpilogueFwdISB_S9_SC_SE_Li256ELb0ELb1ELb0ELb0EEENS1_30DynamicPersistentTileSchedulerILi256ELi128ELb0ELb1ELb1EEEEEEEEEvNT_6ParamsE,@"STO_CUDA_ENTRY STV_DEFAULT"
_ZN7cutlass13device_kernelIN5flash11enable_sm90INS1_16FlashAttnFwdSm90INS1_25CollectiveMainloopFwdSm90ILi2EN4cute5tupleIJNS5_1CILi1EEES8_S8_EEENS6_IJNS7_ILi128EEESA_SA_EEELi128ENS_10bfloat16_tEfNS_4arch4Sm90ELb1ELb0ELb0ELb0ELb1ELb0ELb0ELb1ELb1ELb1ELb0ELb0EEENS1_21CollectiveEpilogueFwdISB_S9_SC_SE_Li256ELb0ELb1ELb0ELb0EEENS1_30DynamicPersistentTileSchedulerILi256ELi128ELb0ELb1ELb1EEEEEEEEEvNT_6ParamsE:
[----:B------:R-:W-:Y:S01]  /*0000*/  LDC R1, c[0x0][0x37c] ;  /* 0x0000df00ff017b82 */ /* 0x000fe20000000800 */
[----:B------:R-:W-:Y:S05]  /*0010*/  EXIT ;  /* 0x000000000000794d */ /* 0x000fea0003800000 */
.L_x_6:
        /* <DEDUP_REMOVED lines=14> */
.L_x_15:


//--------------------- .text._ZN7cutlass13device_kernelIN5flash11enable_sm90INS1_16FlashAttnFwdSm90INS1_25CollectiveMainloopFwdSm90ILi2EN4cute5tupleIJNS5_1CILi1EEES8_S8_EEENS6_IJNS7_ILi128EEESA_SA_EEELi128ENS_10bfloat16_tEfNS_4arch4Sm90ELb1ELb0ELb0ELb1ELb1ELb0ELb0ELb1ELb1ELb1ELb0ELb0EEENS1_21CollectiveEpilogueFwdISB_S9_SC_SE_Li256ELb1ELb1ELb0ELb0EEENS1_36VarlenDynamicPersistentTileSchedulerILi128ELi128ELi256ELi128ELb0ELb1ELb1ELb1ELb1ELb1EEEEEEEEEvNT_6ParamsE --------------------------
	.section	.text._ZN7cutlass13device_kernelIN5flash11enable_sm90INS1_16FlashAttnFwdSm90INS1_25CollectiveMainloopFwdSm90ILi2EN4cute5tupleIJNS5_1CILi1EEES8_S8_EEENS6_IJNS7_ILi128EEESA_SA_EEELi128ENS_10bfloat16_tEfNS_4arch4Sm90ELb1ELb0ELb0ELb1ELb1ELb0ELb0ELb1ELb1ELb1ELb0ELb0EEENS1_21CollectiveEpilogueFwdISB_S9_SC_SE_Li256ELb1ELb1ELb0ELb0EEENS1_36VarlenDynamicPersistentTileSchedulerILi128ELi128ELi256ELi128ELb0ELb1ELb1ELb1ELb1ELb1EEEEEEEEEvNT_6ParamsE,"ax",@progbits
	.align	128
.text._ZN7cutlass13device_kernelIN5flash11enable_sm90INS1_16FlashAttnFwdSm90INS1_25CollectiveMainloopFwdSm90ILi2EN4cute5tupleIJNS5_1CILi1EEES8_S8_EEENS6_IJNS7_ILi128EEESA_SA_EEELi128ENS_10bfloat16_tEfNS_4arch4Sm90ELb1ELb0ELb0ELb1ELb1ELb0ELb0ELb1ELb1ELb1ELb0ELb0EEENS1_21CollectiveEpilogueFwdISB_S9_SC_SE_Li256ELb1ELb1ELb0ELb0EEENS1_36VarlenDynamicPersistentTileSchedulerILi128ELi128ELi256ELi128ELb0ELb1ELb1ELb1ELb1ELb1EEEEEEEEEvNT_6ParamsE:
        .type           _ZN7cutlass13device_kernelIN5flash11enable_sm90INS1_16FlashAttnFwdSm90INS1_25CollectiveMainloopFwdSm90ILi2EN4cute5tupleIJNS5_1CILi1EEES8_S8_EEENS6_IJNS7_ILi128EEESA_SA_EEELi128ENS_10bfloat16_tEfNS_4arch4Sm90ELb1ELb0ELb0ELb1ELb1ELb0ELb0ELb1ELb1ELb1ELb0ELb0EEENS1_21CollectiveEpilogueFwdISB_S9_SC_SE_Li256ELb1ELb1ELb0ELb0EEENS1_36VarlenDynamicPersistentTileSchedulerILi128ELi128ELi256ELi128ELb0ELb1ELb1ELb1ELb1ELb1EEEEEEEEEvNT_6ParamsE,@function
        .size           _ZN7cutlass13device_kernelIN5flash11enable_sm90INS1_16FlashAttnFwdSm90INS1_25CollectiveMainloopFwdSm90ILi2EN4cute5tupleIJNS5_1CILi1EEES8_S8_EEENS6_IJNS7_ILi128EEESA_SA_EEELi128ENS_10bfloat16_tEfNS_4arch4Sm90ELb1ELb0ELb0ELb1ELb1ELb0ELb0ELb1ELb1ELb1ELb0ELb0EEENS1_21CollectiveEpilogueFwdISB_S9_SC_SE_Li256ELb1ELb1ELb0ELb0EEENS1_36VarlenDynamicPersistentTileSchedulerILi128ELi128ELi256ELi128ELb0ELb1ELb1ELb1ELb1ELb1EEEEEEEEEvNT_6ParamsE,(.L_x_16 - _ZN7cutlass13device_kernelIN5flash11enable_sm90INS1_16FlashAttnFwdSm90INS1_25CollectiveMainloopFwdSm90ILi2EN4cute5tupleIJNS5_1CILi1EEES8_S8_EEENS6_IJNS7_ILi128EEESA_SA_EEELi128ENS_10bfloat16_tEfNS_4arch4Sm90ELb1ELb0ELb0ELb1ELb1ELb0ELb0ELb1ELb1ELb1ELb0ELb0EEENS1_21CollectiveEpilogueFwdISB_S9_SC_SE_Li256ELb1ELb1ELb0ELb0EEENS1_36VarlenDynamicPersistentTileSchedulerILi128ELi128ELi256ELi128ELb0ELb1ELb1ELb1ELb1ELb1EEEEEEEEEvNT_6ParamsE)
        .other          _ZN7cutlass13device_kernelIN5flash11enable_sm90INS1_16FlashAttnFwdSm90INS1_25CollectiveMainloopFwdSm90ILi2EN4cute5tupleIJNS5_1CILi1EEES8_S8_EEENS6_IJNS7_ILi128EEESA_SA_EEELi128ENS_10bfloat16_tEfNS_4arch4Sm90ELb1ELb0ELb0ELb1ELb1ELb0ELb0ELb1ELb1ELb1ELb0ELb0EEENS1_21CollectiveEpilogueFwdISB_S9_SC_SE_Li256ELb1ELb1ELb0ELb0EEENS1_36VarlenDynamicPersistentTileSchedulerILi128ELi128ELi256ELi128ELb0ELb1ELb1ELb1ELb1ELb1EEEEEEEEEvNT_6ParamsE,@"STO_CUDA_ENTRY STV_DEFAULT"
_ZN7cutlass13device_kernelIN5flash11enable_sm90INS1_16FlashAttnFwdSm90INS1_25CollectiveMainloopFwdSm90ILi2EN4cute5tupleIJNS5_1CILi1EEES8_S8_EEENS6_IJNS7_ILi128EEESA_SA_EEELi128ENS_10bfloat16_tEfNS_4arch4Sm90ELb1ELb0ELb0ELb1ELb1ELb0ELb0ELb1ELb1ELb1ELb0ELb0EEENS1_21CollectiveEpilogueFwdISB_S9_SC_SE_Li256ELb1ELb1ELb0ELb0EEENS1_36VarlenDynamicPersistentTileSchedulerILi128ELi128ELi256ELi128ELb0ELb1ELb1ELb1ELb1ELb1EEEEEEEEEvNT_6ParamsE:
[----:B------:R-:W-:Y:S01]  /*0000*/  LDC R1, c[0x0][0x37c] ;  /* 0x0000df00ff017b82 */ /* 0x000fe20000000800 */
[----:B------:R-:W-:Y:S05]  /*0010*/  EXIT ;  /* 0x000000000000794d */ /* 0x000fea0003800000 */
.L_x_7:
        /* <DEDUP_REMOVED lines=14> */
.L_x_16:


//--------------------- .text._ZN7cutlass13device_kernelIN5flash11enable_sm90INS1_16FlashAttnFwdSm90INS1_25CollectiveMainloopFwdSm90ILi2EN4cute5tupleIJNS5_1CILi1EEES8_S8_EEENS6_IJNS7_ILi128EEESA_SA_EEELi128ENS_10bfloat16_tEfNS_4arch4Sm90ELb1ELb0ELb0ELb1ELb1ELb1ELb0ELb1ELb1ELb1ELb0ELb0EEENS1_21CollectiveEpilogueFwdISB_S9_SC_SE_Li256ELb1ELb1ELb0ELb0EEENS1_36VarlenDynamicPersistentTileSchedulerILi128ELi128ELi256ELi128ELb0ELb1ELb1ELb1ELb1ELb1EEEEEEEEEvNT_6ParamsE --------------------------
	.section	.text._ZN7cutlass13device_kernelIN5flash11enable_sm90INS1_16FlashAttnFwdSm90INS1_25CollectiveMainloopFwdSm90ILi2EN4cute5tupleIJNS5_1CILi1EEES8_S8_EEENS6_IJNS7_ILi128EEESA_SA_EEELi128ENS_10bfloat16_tEfNS_4arch4Sm90ELb1ELb0ELb0ELb1ELb1ELb1ELb0ELb1ELb1ELb1ELb0ELb0EEENS1_21CollectiveEpilogueFwdISB_S9_SC_SE_Li256ELb1ELb1ELb0ELb0EEENS1_36VarlenDynamicPersistentTileSchedulerILi128ELi128ELi256ELi128ELb0ELb1ELb1ELb1ELb1ELb1EEEEEEEEEvNT_6ParamsE,"ax",@progbits
	.align	128
.text._ZN7cutlass13device_kernelIN5flash11enable_sm90INS1_16FlashAttnFwdSm90INS1_25CollectiveMainloopFwdSm90ILi2EN4cute5tupleIJNS5_1CILi1EEES8_S8_EEENS6_IJNS7_ILi128EEESA_SA_EEELi128ENS_10bfloat16_tEfNS_4arch4Sm90ELb1ELb0ELb0ELb1ELb1ELb1ELb0ELb1ELb1ELb1ELb0ELb0EEENS1_21CollectiveEpilogueFwdISB_S9_SC_SE_Li256ELb1ELb1ELb0ELb0EEENS1_36VarlenDynamicPersistentTileSchedulerILi128ELi128ELi256ELi128ELb0ELb1ELb1ELb1ELb1ELb1EEEEEEEEEvNT_6ParamsE:
        .type           _ZN7cutlass13device_kernelIN5flash11enable_sm90INS1_16FlashAttnFwdSm90INS1_25CollectiveMainloopFwdSm90ILi2EN4cute5tupleIJNS5_1CILi1EEES8_S8_EEENS6_IJNS7_ILi128EEESA_SA_EEELi128ENS_10bfloat16_tEfNS_4arch4Sm90ELb1ELb0ELb0ELb1ELb1ELb1ELb0ELb1ELb1ELb1ELb0ELb0EEENS1_21CollectiveEpilogueFwdISB_S9_SC_SE_Li256ELb1ELb1ELb0ELb0EEENS1_36VarlenDynamicPersistentTileSchedulerILi128ELi128ELi256ELi128ELb0ELb1ELb1ELb1ELb1ELb1EEEEEEEEEvNT_6ParamsE,@function
        .size           _ZN7cutlass13device_kernelIN5flash11enable_sm90INS1_16FlashAttnFwdSm90INS1_25CollectiveMainloopFwdSm90ILi2EN4cute5tupleIJNS5_1CILi1EEES8_S8_EEENS6_IJNS7_ILi128EEESA_SA_EEELi128ENS_10bfloat16_tEfNS_4arch4Sm90ELb1ELb0ELb0ELb1ELb1ELb1ELb0ELb1ELb1ELb1ELb0ELb0EEENS1_21CollectiveEpilogueFwdISB_S9_SC_SE_Li256ELb1ELb1ELb0ELb0EEENS1_36VarlenDynamicPersistentTileSchedulerILi128ELi128ELi256ELi128ELb0ELb1ELb1ELb1ELb1ELb1EEEEEEEEEvNT_6ParamsE,(.L_x_17 - _ZN7cutlass13device_kernelIN5flash11enable_sm90INS1_16FlashAttnFwdSm90INS1_25CollectiveMainloopFwdSm90ILi2EN4cute5tupleIJNS5_1CILi1EEES8_S8_EEENS6_IJNS7_ILi128EEESA_SA_EEELi128ENS_10bfloat16_tEfNS_4arch4Sm90ELb1ELb0ELb0ELb1ELb1ELb1ELb0ELb1ELb1ELb1ELb0ELb0EEENS1_21CollectiveEpilogueFwdISB_S9_SC_SE_Li256ELb1ELb1ELb0ELb0EEENS1_36VarlenDynamicPersistentTileSchedulerILi128ELi128ELi256ELi128ELb0ELb1ELb1ELb1ELb1ELb1EEEEEEEEEvNT_6ParamsE)
        .other          _ZN7cutlass13device_kernelIN5flash11enable_sm90INS1_16FlashAttnFwdSm90INS1_25CollectiveMainloopFwdSm90ILi2EN4cute5tupleIJNS5_1CILi1EEES8_S8_EEENS6_IJNS7_ILi128EEESA_SA_EEELi128ENS_10bfloat16_tEfNS_4arch4Sm90ELb1ELb0ELb0ELb1ELb1ELb1ELb0ELb1ELb1ELb1ELb0ELb0EEENS1_21CollectiveEpilogueFwdISB_S9_SC_SE_Li256ELb1ELb1ELb0ELb0EEENS1_36VarlenDynamicPersistentTileSchedulerILi128ELi128ELi256ELi128ELb0ELb1ELb1ELb1ELb1ELb1EEEEEEEEEvNT_6ParamsE,@"STO_CUDA_ENTRY STV_DEFAULT"
_ZN7cutlass13device_kernelIN5flash11enable_sm90INS1_16FlashAttnFwdSm90INS1_25CollectiveMainloopFwdSm90ILi2EN4cute5tupleIJNS5_1CILi1EEES8_S8_EEENS6_IJNS7_ILi128EEESA_SA_EEELi128ENS_10bfloat16_tEfNS_4arch4Sm90ELb1ELb0ELb0ELb1ELb1ELb1ELb0ELb1ELb1ELb1ELb0ELb0EEENS1_21CollectiveEpilogueFwdISB_S9_SC_SE_Li256ELb1ELb1ELb0ELb0EEENS1_36VarlenDynamicPersistentTileSchedulerILi128ELi128ELi256ELi128ELb0ELb1ELb1ELb1ELb1ELb1EEEEEEEEEvNT_6ParamsE:
[----:B------:R-:W-:Y:S01]  /*0000*/  LDC R1, c[0x0][0x37c] ;  /* 0x0000df00ff017b82 */ /* 0x000fe20000000800 */
[----:B------:R-:W-:Y:S05]  /*0010*/  EXIT ;  /* 0x000000000000794d */ /* 0x000fea0003800000 */
.L_x_8:
        /* <DEDUP_REMOVED lines=14> */
.L_x_17:


//--------------------- .nv.shared.reserved.0     --------------------------
	.section	.nv.shared.reserved.0,"aw",@nobits
	.weak		__nv_reservedSMEM_offset_0_alias
	.size		__nv_reservedSMEM_offset_0_alias, 0, 64
	.other		__nv_reservedSMEM_offset_0_alias,@"STO_CUDA_RESERVED_SHARED STV_DEFAULT"
__nv_reservedSMEM_offset_0_alias:
	.zero		0
	.zero		64


//--------------------- .nv.global                --------------------------
	.section	.nv.global,"aw",@nobits
.nv.global:
	.type		_ZN72_INTERNAL_8ee7febd_36_flash_fwd_hdim128_bf16_paged_sm90_cu_f3e6f9ee_29974cute1_E,@object
	.size		_ZN72_INTERNAL_8ee7febd_36_flash_fwd_hdim128_bf16_paged_sm90_cu_f3e6f9ee_29974cute1_E,(_ZN72_INTERNAL_8ee7febd_36_flash_fwd_hdim128_bf16_paged_sm90_cu_f3e6f9ee_29974cuda3std3__45__cpo6cbeginE - _ZN72_INTERNAL_8ee7febd_36_flash_fwd_hdim128_bf16_paged_sm90_cu_f3e6f9ee_29974cute1_E)
_ZN72_INTERNAL_8ee7febd_36_flash_fwd_hdim128_bf16_paged_sm90_cu_f3e6f9ee_29974cute1_E:
	.zero		1
	.type		_ZN72_INTERNAL_8ee7febd_36_flash_fwd_hdim128_bf16_paged_sm90_cu_f3e6f9ee_29974cuda3std3__45__cpo6cbeginE,@object
	.size		_ZN72_INTERNAL_8ee7febd_36_flash_fwd_hdim128_bf16_paged_sm90_cu_f3e6f9ee_29974cuda3std3__45__cpo6cbeginE,(_ZN72_INTERNAL_8ee7febd_36_flash_fwd_hdim128_bf16_paged_sm90_cu_f3e6f9ee_29974cuda3std3__48in_placeE - _ZN72_INTERNAL_8ee7febd_36_flash_fwd_hdim128_bf16_paged_sm90_cu_f3e6f9ee_29974cuda3std3__45__cpo6cbeginE)
_ZN72_INTERNAL_8ee7febd_36_flash_fwd_hdim128_bf16_paged_sm90_cu_f3e6f9ee_29974cuda3std3__45__cpo6cbeginE:
	.zero		1
	.type		_ZN72_INTERNAL_8ee7febd_36_flash_fwd_hdim128_bf16_paged_sm90_cu_f3e6f9ee_29974cuda3std3__48in_placeE,@object
	.size		_ZN72_INTERNAL_8ee7febd_36_flash_fwd_hdim128_bf16_paged_sm90_cu_f3e6f9ee_29974cuda3std3__48in_placeE,(_ZN72_INTERNAL_8ee7febd_36_flash_fwd_hdim128_bf16_paged_sm90_cu_f3e6f9ee_29974cuda3std6ranges3__45__cpo9iter_moveE - _ZN72_INTERNAL_8ee7febd_36_flash_fwd_hdim128_bf16_paged_sm90_cu_f3e6f9ee_29974cuda3std3__48in_placeE)
_ZN72_INTERNAL_8ee7febd_36_flash_fwd_hdim128_bf16_paged_sm90_cu_f3e6f9ee_29974cuda3std3__48in_placeE:
	.zero		1
	.type		_ZN72_INTERNAL_8ee7febd_36_flash_fwd_hdim128_bf16_paged_sm90_cu_f3e6f9ee_29974cuda3std6ranges3__45__cpo9iter_moveE,@object
	.size		_ZN72_INTERNAL_8ee7febd_36_flash_fwd_hdim128_bf16_paged_sm90_cu_f3e6f9ee_29974cuda3std6ranges3__45__cpo9iter_moveE,(_ZN72_INTERNAL_8ee7febd_36_flash_fwd_hdim128_bf16_paged_sm90_cu_f3e6f9ee_29974cuda3std3__45__cpo5beginE - _ZN72_INTERNAL_8ee7febd_36_flash_fwd_hdim128_bf16_paged_sm90_cu_f3e6f9ee_29974cuda3std6ranges3__45__cpo9iter_moveE)
_ZN72_INTERNAL_8ee7febd_36_flash_fwd_hdim128_bf16_paged_sm90_cu_f3e6f9ee_29974cuda3std6ranges3__45__cpo9iter_moveE:
	.zero		1
	.type		_ZN72_INTERNAL_8ee7febd_36_flash_fwd_hdim128_bf16_paged_sm90_cu_f3e6f9ee_29974cuda3std3__45__cpo5beginE,@object
	.size		_ZN72_INTERNAL_8ee7febd_36_flash_fwd_hdim128_bf16_paged_sm90_cu_f3e6f9ee_29974cuda3std3__45__cpo5beginE,(_ZN72_INTERNAL_8ee7febd_36_flash_fwd_hdim128_bf16_paged_sm90_cu_f3e6f9ee_29974cuda3std3__474_GLOBAL__N__8ee7febd_36_flash_fwd_hdim128_bf16_paged_sm90_cu_f3e6f9ee_29976ignoreE - _ZN72_INTERNAL_8ee7febd_36_flash_fwd_hdim128_bf16_paged_sm90_cu_f3e6f9ee_29974cuda3std3__45__cpo5beginE)
_ZN72_INTERNAL_8ee7febd_36_flash_fwd_hdim128_bf16_paged_sm90_cu_f3e6f9ee_29974cuda3std3__45__cpo5beginE:
	.zero		1
	.type		_ZN72_INTERNAL_8ee7febd_36_flash_fwd_hdim128_bf16_paged_sm90_cu_f3e6f9ee_29974cuda3std3__474_GLOBAL__N__8ee7febd_36_flash_fwd_hdim128_bf16_paged_sm90_cu_f3e6f9ee_29976ignoreE,@object
	.size		_ZN72_INTERNAL_8ee7febd_36_flash_fwd_hdim128_bf16_paged_sm90_cu_f3e6f9ee_29974cuda3std3__474_GLOBAL__N__8ee7febd_36_flash_fwd_hdim128_bf16_paged_sm90_cu_f3e6f9ee_29976ignoreE,(_ZN72_INTERNAL_8ee7febd_36_flash_fwd_hdim128_bf16_paged_sm90_cu_f3e6f9ee_29974cute7productE - _ZN72_INTERNAL_8ee7febd_36_flash_fwd_hdim128_bf16_paged_sm90_cu_f3e6f9ee_29974cuda3std3__474_GLOBAL__N__8ee7febd_36_flash_fwd_hdim128_bf16_paged_sm90_cu_f3e6f9ee_29976ignoreE)
_ZN72_INTERNAL_8ee7febd_36_flash_fwd_hdim128_bf16_paged_sm90_cu_f3e6f9ee_29974cuda3std3__474_GLOBAL__N__8ee7febd_36_flash_fwd_hdim128_bf16_paged_sm90_cu_f3e6f9ee_29976ignoreE:
	.zero		1
	.type		_ZN72_INTERNAL_8ee7febd_36_flash_fwd_hdim128_bf16_paged_sm90_cu_f3e6f9ee_29974cute7productE,@object
	.size		_ZN72_INTERNAL_8ee7febd_36_flash_fwd_hdim128_bf16_paged_sm90_cu_f3e6f9ee_29974cute7productE,(_ZN72_INTERNAL_8ee7febd_36_flash_fwd_hdim128_bf16_paged_sm90_cu_f3e6f9ee_29974cuda3std3__45__cpo3endE - _ZN72_INTERNAL_8ee7febd_36_flash_fwd_hdim128_bf16_paged_sm90_cu_f3e6f9ee_29974cute7productE)
_ZN72_INTERNAL_8ee7febd_36_flash_fwd_hdim128_bf16_paged_sm90_cu_f3e6f9ee_29974cute7productE:
	.zero		1
	.type		_ZN72_INTERNAL_8ee7febd_36_flash_fwd_hdim128_bf16_paged_sm90_cu_f3e6f9ee_29974cuda3std3__45__cpo3endE,@object
	.size		_ZN72_INTERNAL_8ee7febd_36_flash_fwd_hdim128_bf16_paged_sm90_cu_f3e6f9ee_29974cuda3std3__45__cpo3endE,(_ZN72_INTERNAL_8ee7febd_36_flash_fwd_hdim128_bf16_paged_sm90_cu_f3e6f9ee_29974cuda3std3__419piecewise_constructE - _ZN72_INTERNAL_8ee7febd_36_flash_fwd_hdim128_bf16_paged_sm90_cu_f3e6f9ee_29974cuda3std3__45__cpo3endE)
_ZN72_INTERNAL_8ee7febd_36_flash_fwd_hdim128_bf16_paged_sm90_cu_f3e6f9ee_29974cuda3std3__45__cpo3endE:
	.zero		1
	.type		_ZN72_INTERNAL_8ee7febd_36_flash_fwd_hdim128_bf16_paged_sm90_cu_f3e6f9ee_29974cuda3std3__419piecewise_constructE,@object
	.size		_ZN72_INTERNAL_8ee7febd_36_flash_fwd_hdim128_bf16_paged_sm90_cu_f3e6f9ee_29974cuda3std3__419piecewise_constructE,(_ZN72_INTERNAL_8ee7febd_36_flash_fwd_hdim128_bf16_paged_sm90_cu_f3e6f9ee_29974cuda3std3__45__cpo4cendE - _ZN72_INTERNAL_8ee7febd_36_flash_fwd_hdim128_bf16_paged_sm90_cu_f3e6f9ee_29974cuda3std3__419piecewise_constructE)
_ZN72_INTERNAL_8ee7febd_36_flash_fwd_hdim128_bf16_paged_sm90_cu_f3e6f9ee_29974cuda3std3__419piecewise_constructE:
	.zero		1
	.type		_ZN72_INTERNAL_8ee7febd_36_flash_fwd_hdim128_bf16_paged_sm90_cu_f3e6f9ee_29974cuda3std3__45__cpo4cendE,@object
	.size		_ZN72_INTERNAL_8ee7febd_36_flash_fwd_hdim128_bf16_paged_sm90_cu_f3e6f9ee_29974cuda3std3__45__cpo4cendE,(_ZN72_INTERNAL_8ee7febd_36_flash_fwd_hdim128_bf16_paged_sm90_cu_f3e6f9ee_29974cuda3std6ranges3__45__cpo4swapE - _ZN72_INTERNAL_8ee7febd_36_flash_fwd_hdim128_bf16_paged_sm90_cu_f3e6f9ee_29974cuda3std3__45__cpo4cendE)
_ZN72_INTERNAL_8ee7febd_36_flash_fwd_hdim128_bf16_paged_sm90_cu_f3e6f9ee_29974cuda3std3__45__cpo4cendE:
	.zero		1
	.type		_ZN72_INTERNAL_8ee7febd_36_flash_fwd_hdim128_bf16_paged_sm90_cu_f3e6f9ee_29974cuda3std6ranges3__45__cpo4swapE,@object
	.size		_ZN72_INTERNAL_8ee7febd_36_flash_fwd_hdim128_bf16_paged_sm90_cu_f3e6f9ee_29974cuda3std6ranges3__45__cpo4swapE,(.L_7 - _ZN72_INTERNAL_8ee7febd_36_flash_fwd_hdim128_bf16_paged_sm90_cu_f3e6f9ee_29974cuda3std6ranges3__45__cpo4swapE)
_ZN72_INTERNAL_8ee7febd_36_flash_fwd_hdim128_bf16_paged_sm90_cu_f3e6f9ee_29974cuda3std6ranges3__45__cpo4swapE:
	.zero		1
.L_7:


//--------------------- .nv.constant0._ZN7cutlass13device_kernelIN5flash11enable_sm90INS1_16FlashAttnFwdSm90INS1_25CollectiveMainloopFwdSm90ILi2EN4cute5tupleIJNS5_1CILi1EEES8_S8_EEENS6_IJNS7_ILi128EEESA_SA_EEELi128ENS_10bfloat16_tEfNS_4arch4Sm90ELb0ELb0ELb0ELb0ELb1ELb0ELb0ELb1ELb1ELb1ELb0ELb0EEENS1_21CollectiveEpilogueFwdISB_S9_SC_SE_Li256ELb0ELb1ELb0ELb0EEENS1_29StaticPersistentTileSchedulerILb0EEEEEEEEEvNT_6ParamsE --------------------------
	.section	.nv.constant0._ZN7cutlass13device_kernelIN5flash11enable_sm90INS1_16FlashAttnFwdSm90INS1_25CollectiveMainloopFwdSm90ILi2EN4cute5tupleIJNS5_1CILi1EEES8_S8_EEENS6_IJNS7_ILi128EEESA_SA_EEELi128ENS_10bfloat16_tEfNS_4arch4Sm90ELb0ELb0ELb0ELb0ELb1ELb0ELb0ELb1ELb1ELb1ELb0ELb0EEENS1_21CollectiveEpilogueFwdISB_S9_SC_SE_Li256ELb0ELb1ELb0ELb0EEENS1_29StaticPersistentTileSchedulerILb0EEEEEEEEEvNT_6ParamsE,"a",@progbits
	.sectionflags	@""
	.align	4
.nv.constant0._ZN7cutlass13device_kernelIN5flash11enable_sm90INS1_16FlashAttnFwdSm90INS1_25CollectiveMainloopFwdSm90ILi2EN4cute5tupleIJNS5_1CILi1EEES8_S8_EEENS6_IJNS7_ILi128EEESA_SA_EEELi128ENS_10bfloat16_tEfNS_4arch4Sm90ELb0ELb0ELb0ELb0ELb1ELb0ELb0ELb1ELb1ELb1ELb0ELb0EEENS1_21CollectiveEpilogueFwdISB_S9_SC_SE_Li256ELb0ELb1ELb0ELb0EEENS1_29StaticPersistentTileSchedulerILb0EEEEEEEEEvNT_6ParamsE:
	.zero		3456


//--------------------- .nv.constant0._ZN7cutlass13device_kernelIN5flash11enable_sm90INS1_16FlashAttnFwdSm90INS1_25CollectiveMainloopFwdSm90ILi2EN4cute5tupleIJNS5_1CILi1EEES8_S8_EEENS6_IJNS7_ILi128EEESA_SA_EEELi128ENS_10bfloat16_tEfNS_4arch4Sm90ELb0ELb0ELb0ELb1ELb1ELb0ELb0ELb1ELb1ELb1ELb0ELb0EEENS1_21CollectiveEpilogueFwdISB_S9_SC_SE_Li256ELb1ELb1ELb0ELb0EEENS1_36VarlenDynamicPersistentTileSchedulerILi128ELi128ELi256ELi128ELb0ELb1ELb1ELb0ELb1ELb1EEEEEEEEEvNT_6ParamsE --------------------------
	.section	.nv.constant0._ZN7cutlass13device_kernelIN5flash11enable_sm90INS1_16FlashAttnFwdSm90INS1_25CollectiveMainloopFwdSm90ILi2EN4cute5tupleIJNS5_1CILi1EEES8_S8_EEENS6_IJNS7_ILi128EEESA_SA_EEELi128ENS_10bfloat16_tEfNS_4arch4Sm90ELb0ELb0ELb0ELb1ELb1ELb0ELb0ELb1ELb1ELb1ELb0ELb0EEENS1_21CollectiveEpilogueFwdISB_S9_SC_SE_Li256ELb1ELb1ELb0ELb0EEENS1_36VarlenDynamicPersistentTileSchedulerILi128ELi128ELi256ELi128ELb0ELb1ELb1ELb0ELb1ELb1EEEEEEEEEvNT_6ParamsE,"a",@progbits
	.sectionflags	@""
	.align	4
.nv.constant0._ZN7cutlass13device_kernelIN5flash11enable_sm90INS1_16FlashAttnFwdSm90INS1_25CollectiveMainloopFwdSm90ILi2EN4cute5tupleIJNS5_1CILi1EEES8_S8_EEENS6_IJNS7_ILi128EEESA_SA_EEELi128ENS_10bfloat16_tEfNS_4arch4Sm90ELb0ELb0ELb0ELb1ELb1ELb0ELb0ELb1ELb1ELb1ELb0ELb0EEENS1_21CollectiveEpilogueFwdISB_S9_SC_SE_Li256ELb1ELb1ELb0ELb0EEENS1_36VarlenDynamicPersistentTileSchedulerILi128ELi128ELi256ELi128ELb0ELb1ELb1ELb0ELb1ELb1EEEEEEEEEvNT_6ParamsE:
	.zero		3584


//--------------------- .nv.constant0._ZN7cutlass13device_kernelIN5flash11enable_sm90INS1_16FlashAttnFwdSm90INS1_25CollectiveMainloopFwdSm90ILi2EN4cute5tupleIJNS5_1CILi1EEES8_S8_EEENS6_IJNS7_ILi128EEESA_SA_EEELi128ENS_10bfloat16_tEfNS_4arch4Sm90ELb0ELb0ELb0ELb1ELb1ELb1ELb0ELb1ELb1ELb1ELb0ELb0EEENS1_21CollectiveEpilogueFwdISB_S9_SC_SE_Li256ELb1ELb1ELb0ELb0EEENS1_36VarlenDynamicPersistentTileSchedulerILi128ELi128ELi256ELi128ELb0ELb1ELb1ELb0ELb1ELb1EEEEEEEEEvNT_6ParamsE --------------------------
	.section	.nv.constant0._ZN7cutlass13device_kernelIN5flash11enable_sm90INS1_16FlashAttnFwdSm90INS1_25CollectiveMainloopFwdSm90ILi2EN4cute5tupleIJNS5_1CILi1EEES8_S8_EEENS6_IJNS7_ILi128EEESA_SA_EEELi128ENS_10bfloat16_tEfNS_4arch4Sm90ELb0ELb0ELb0ELb1ELb1ELb1ELb0ELb1ELb1ELb1ELb0ELb0EEENS1_21CollectiveEpilogueFwdISB_S9_SC_SE_Li256ELb1ELb1ELb0ELb0EEENS1_36VarlenDynamicPersistentTileSchedulerILi128ELi128ELi256ELi128ELb0ELb1ELb1ELb0ELb1ELb1EEEEEEEEEvNT_6ParamsE,"a",@progbits
	.sectionflags	@""
	.align	4
.nv.constant0._ZN7cutlass13device_kernelIN5flash11enable_sm90INS1_16FlashAttnFwdSm90INS1_25CollectiveMainloopFwdSm90ILi2EN4cute5tupleIJNS5_1CILi1EEES8_S8_EEENS6_IJNS7_ILi128EEESA_SA_EEELi128ENS_10bfloat16_tEfNS_4arch4Sm90ELb0ELb0ELb0ELb1ELb1ELb1ELb0ELb1ELb1ELb1ELb0ELb0EEENS1_21CollectiveEpilogueFwdISB_S9_SC_SE_Li256ELb1ELb1ELb0ELb0EEENS1_36VarlenDynamicPersistentTileSchedulerILi128ELi128ELi256ELi128ELb0ELb1ELb1ELb0ELb1ELb1EEEEEEEEEvNT_6ParamsE:
	.zero		3584


//--------------------- .nv.constant0._ZN7cutlass13device_kernelIN5flash11enable_sm90INS1_16FlashAttnFwdSm90INS1_25CollectiveMainloopFwdSm90ILi2EN4cute5tupleIJNS5_1CILi1EEES8_S8_EEENS6_IJNS7_ILi128EEESA_SA_EEELi128ENS_10bfloat16_tEfNS_4arch4Sm90ELb0ELb1ELb0ELb0ELb1ELb0ELb0ELb1ELb1ELb1ELb0ELb0EEENS1_21CollectiveEpilogueFwdISB_S9_SC_SE_Li256ELb0ELb1ELb0ELb0EEENS1_30DynamicPersistentTileSchedulerILi256ELi128ELb0ELb1ELb1EEEEEEEEEvNT_6ParamsE --------------------------
	.section	.nv.constant0._ZN7cutlass13device_kernelIN5flash11enable_sm90INS1_16FlashAttnFwdSm90INS1_25CollectiveMainloopFwdSm90ILi2EN4cute5tupleIJNS5_1CILi1EEES8_S8_EEENS6_IJNS7_ILi128EEESA_SA_EEELi128ENS_10bfloat16_tEfNS_4arch4Sm90ELb0ELb1ELb0ELb0ELb1ELb0ELb0ELb1ELb1ELb1ELb0ELb0EEENS1_21CollectiveEpilogueFwdISB_S9_SC_SE_Li256ELb0ELb1ELb0ELb0EEENS1_30DynamicPersistentTileSchedulerILi256ELi128ELb0ELb1ELb1EEEEEEEEEvNT_6ParamsE,"a",@progbits
	.sectionflags	@""
	.align	4
.nv.constant0._ZN7cutlass13device_kernelIN5flash11enable_sm90INS1_16FlashAttnFwdSm90INS1_25CollectiveMainloopFwdSm90ILi2EN4cute5tupleIJNS5_1CILi1EEES8_S8_EEENS6_IJNS7_ILi128EEESA_SA_EEELi128ENS_10bfloat16_tEfNS_4arch4Sm90ELb0ELb1ELb0ELb0ELb1ELb0ELb0ELb1ELb1ELb1ELb0ELb0EEENS1_21CollectiveEpilogueFwdISB_S9_SC_SE_Li256ELb0ELb1ELb0ELb0EEENS1_30DynamicPersistentTileSchedulerILi256ELi128ELb0ELb1ELb1EEEEEEEEEvNT_6ParamsE:
	.zero		3584


//--------------------- .nv.constant0._ZN7cutlass13device_kernelIN5flash11enable_sm90INS1_16FlashAttnFwdSm90INS1_25CollectiveMainloopFwdSm90ILi2EN4cute5tupleIJNS5_1CILi1EEES8_S8_EEENS6_IJNS7_ILi128EEESA_SA_EEELi128ENS_10bfloat16_tEfNS_4arch4Sm90ELb0ELb1ELb0ELb1ELb1ELb0ELb0ELb1ELb1ELb1ELb0ELb0EEENS1_21CollectiveEpilogueFwdISB_S9_SC_SE_Li256ELb1ELb1ELb0ELb0EEENS1_36VarlenDynamicPersistentTileSchedulerILi128ELi128ELi256ELi128ELb0ELb1ELb1ELb1ELb0ELb1EEEEEEEEEvNT_6ParamsE --------------------------
	.section	.nv.constant0._ZN7cutlass13device_kernelIN5flash11enable_sm90INS1_16FlashAttnFwdSm90INS1_25CollectiveMainloopFwdSm90ILi2EN4cute5tupleIJNS5_1CILi1EEES8_S8_EEENS6_IJNS7_ILi128EEESA_SA_EEELi128ENS_10bfloat16_tEfNS_4arch4Sm90ELb0ELb1ELb0ELb1ELb1ELb0ELb0ELb1ELb1ELb1ELb0ELb0EEENS1_21CollectiveEpilogueFwdISB_S9_SC_SE_Li256ELb1ELb1ELb0ELb0EEENS1_36VarlenDynamicPersistentTileSchedulerILi128ELi128ELi256ELi128ELb0ELb1ELb1ELb1ELb0ELb1EEEEEEEEEvNT_6ParamsE,"a",@progbits
	.sectionflags	@""
	.align	4
.nv.constant0._ZN7cutlass13device_kernelIN5flash11enable_sm90INS1_16FlashAttnFwdSm90INS1_25CollectiveMainloopFwdSm90ILi2EN4cute5tupleIJNS5_1CILi1EEES8_S8_EEENS6_IJNS7_ILi128EEESA_SA_EEELi128ENS_10bfloat16_tEfNS_4arch4Sm90ELb0ELb1ELb0ELb1ELb1ELb0ELb0ELb1ELb1ELb1ELb0ELb0EEENS1_21CollectiveEpilogueFwdISB_S9_SC_SE_Li256ELb1ELb1ELb0ELb0EEENS1_36VarlenDynamicPersistentTileSchedulerILi128ELi128ELi256ELi128ELb0ELb1ELb1ELb1ELb0ELb1EEEEEEEEEvNT_6ParamsE:
	.zero		3584


//--------------------- .nv.constant0._ZN7cutlass13device_kernelIN5flash11enable_sm90INS1_16FlashAttnFwdSm90INS1_25CollectiveMainloopFwdSm90ILi2EN4cute5tupleIJNS5_1CILi1EEES8_S8_EEENS6_IJNS7_ILi128EEESA_SA_EEELi128ENS_10bfloat16_tEfNS_4arch4Sm90ELb0ELb1ELb0ELb1ELb1ELb1ELb0ELb1ELb1ELb1ELb0ELb0EEENS1_21CollectiveEpilogueFwdISB_S9_SC_SE_Li256ELb1ELb1ELb0ELb0EEENS1_36VarlenDynamicPersistentTileSchedulerILi128ELi128ELi256ELi128ELb0ELb1ELb1ELb1ELb0ELb1EEEEEEEEEvNT_6ParamsE --------------------------
	.section	.nv.constant0._ZN7cutlass13device_kernelIN5flash11enable_sm90INS1_16FlashAttnFwdSm90INS1_25CollectiveMainloopFwdSm90ILi2EN4cute5tupleIJNS5_1CILi1EEES8_S8_EEENS6_IJNS7_ILi128EEESA_SA_EEELi128ENS_10bfloat16_tEfNS_4arch4Sm90ELb0ELb1ELb0ELb1ELb1ELb1ELb0ELb1ELb1ELb1ELb0ELb0EEENS1_21CollectiveEpilogueFwdISB_S9_SC_SE_Li256ELb1ELb1ELb0ELb0EEENS1_36VarlenDynamicPersistentTileSchedulerILi128ELi128ELi256ELi128ELb0ELb1ELb1ELb1ELb0ELb1EEEEEEEEEvNT_6ParamsE,"a",@progbits
	.sectionflags	@""
	.align	4
.nv.constant0._ZN7cutlass13device_kernelIN5flash11enable_sm90INS1_16FlashAttnFwdSm90INS1_25CollectiveMainloopFwdSm90ILi2EN4cute5tupleIJNS5_1CILi1EEES8_S8_EEENS6_IJNS7_ILi128EEESA_SA_EEELi128ENS_10bfloat16_tEfNS_4arch4Sm90ELb0ELb1ELb0ELb1ELb1ELb1ELb0ELb1ELb1ELb1ELb0ELb0EEENS1_21CollectiveEpilogueFwdISB_S9_SC_SE_Li256ELb1ELb1ELb0ELb0EEENS1_36VarlenDynamicPersistentTileSchedulerILi128ELi128ELi256ELi128ELb0ELb1ELb1ELb1ELb0ELb1EEEEEEEEEvNT_6ParamsE:
	.zero		3584


//--------------------- .nv.constant0._ZN7cutlass13device_kernelIN5flash11enable_sm90INS1_16FlashAttnFwdSm90INS1_25CollectiveMainloopFwdSm90ILi2EN4cute5tupleIJNS5_1CILi1EEES8_S8_EEENS6_IJNS7_ILi128EEESA_SA_EEELi128ENS_10bfloat16_tEfNS_4arch4Sm90ELb1ELb0ELb0ELb0ELb1ELb0ELb0ELb1ELb1ELb1ELb0ELb0EEENS1_21CollectiveEpilogueFwdISB_S9_SC_SE_Li256ELb0ELb1ELb0ELb0EEENS1_30DynamicPersistentTileSchedulerILi256ELi128ELb0ELb1ELb1EEEEEEEEEvNT_6ParamsE --------------------------
	.section	.nv.constant0._ZN7cutlass13device_kernelIN5flash11enable_sm90INS1_16FlashAttnFwdSm90INS1_25CollectiveMainloopFwdSm90ILi2EN4cute5tupleIJNS5_1CILi1EEES8_S8_EEENS6_IJNS7_ILi128EEESA_SA_EEELi128ENS_10bfloat16_tEfNS_4arch4Sm90ELb1ELb0ELb0ELb0ELb1ELb0ELb0ELb1ELb1ELb1ELb0ELb0EEENS1_21CollectiveEpilogueFwdISB_S9_SC_SE_Li256ELb0ELb1ELb0ELb0EEENS1_30DynamicPersistentTileSchedulerILi256ELi128ELb0ELb1ELb1EEEEEEEEEvNT_6ParamsE,"a",@progbits
	.sectionflags	@""
	.align	4
.nv.constant0._ZN7cutlass13device_kernelIN5flash11enable_sm90INS1_16FlashAttnFwdSm90INS1_25CollectiveMainloopFwdSm90ILi2EN4cute5tupleIJNS5_1CILi1EEES8_S8_EEENS6_IJNS7_ILi128EEESA_SA_EEELi128ENS_10bfloat16_tEfNS_4arch4Sm90ELb1ELb0ELb0ELb0ELb1ELb0ELb0ELb1ELb1ELb1ELb0ELb0EEENS1_21CollectiveEpilogueFwdISB_S9_SC_SE_Li256ELb0ELb1ELb0ELb0EEENS1_30DynamicPersistentTileSchedulerILi256ELi128ELb0ELb1ELb1EEEEEEEEEvNT_6ParamsE:
	.zero		3584


//--------------------- .nv.constant0._ZN7cutlass13device_kernelIN5flash11enable_sm90INS1_16FlashAttnFwdSm90INS1_25CollectiveMainloopFwdSm90ILi2EN4cute5tupleIJNS5_1CILi1EEES8_S8_EEENS6_IJNS7_ILi128EEESA_SA_EEELi128ENS_10bfloat16_tEfNS_4arch4Sm90ELb1ELb0ELb0ELb1ELb1ELb0ELb0ELb1ELb1ELb1ELb0ELb0EEENS1_21CollectiveEpilogueFwdISB_S9_SC_SE_Li256ELb1ELb1ELb0ELb0EEENS1_36VarlenDynamicPersistentTileSchedulerILi128ELi128ELi256ELi128ELb0ELb1ELb1ELb1ELb1ELb1EEEEEEEEEvNT_6ParamsE --------------------------
	.section	.nv.constant0._ZN7cutlass13device_kernelIN5flash11enable_sm90INS1_16FlashAttnFwdSm90INS1_25CollectiveMainloopFwdSm90ILi2EN4cute5tupleIJNS5_1CILi1EEES8_S8_EEENS6_IJNS7_ILi128EEESA_SA_EEELi128ENS_10bfloat16_tEfNS_4arch4Sm90ELb1ELb0ELb0ELb1ELb1ELb0ELb0ELb1ELb1ELb1ELb0ELb0EEENS1_21CollectiveEpilogueFwdISB_S9_SC_SE_Li256ELb1ELb1ELb0ELb0EEENS1_36VarlenDynamicPersistentTileSchedulerILi128ELi128ELi256ELi128ELb0ELb1ELb1ELb1ELb1ELb1EEEEEEEEEvNT_6ParamsE,"a",@progbits
	.sectionflags	@""
	.align	4
.nv.constant0._ZN7cutlass13device_kernelIN5flash11enable_sm90INS1_16FlashAttnFwdSm90INS1_25CollectiveMainloopFwdSm90ILi2EN4cute5tupleIJNS5_1CILi1EEES8_S8_EEENS6_IJNS7_ILi128EEESA_SA_EEELi128ENS_10bfloat16_tEfNS_4arch4Sm90ELb1ELb0ELb0ELb1ELb1ELb0ELb0ELb1ELb1ELb1ELb0ELb0EEENS1_21CollectiveEpilogueFwdISB_S9_SC_SE_Li256ELb1ELb1ELb0ELb0EEENS1_36VarlenDynamicPersistentTileSchedulerILi128ELi128ELi256ELi128ELb0ELb1ELb1ELb1ELb1ELb1EEEEEEEEEvNT_6ParamsE:
	.zero		3584


//--------------------- .nv.constant0._ZN7cutlass13device_kernelIN5flash11enable_sm90INS1_16FlashAttnFwdSm90INS1_25CollectiveMainloopFwdSm90ILi2EN4cute5tupleIJNS5_1CILi1EEES8_S8_EEENS6_IJNS7_ILi128EEESA_SA_EEELi128ENS_10bfloat16_tEfNS_4arch4Sm90ELb1ELb0ELb0ELb1ELb1ELb1ELb0ELb1ELb1ELb1ELb0ELb0EEENS1_21CollectiveEpilogueFwdISB_S9_SC_SE_Li256ELb1ELb1ELb0ELb0EEENS1_36VarlenDynamicPersistentTileSchedulerILi128ELi128ELi256ELi128ELb0ELb1ELb1ELb1ELb1ELb1EEEEEEEEEvNT_6ParamsE --------------------------
	.section	.nv.constant0._ZN7cutlass13device_kernelIN5flash11enable_sm90INS1_16FlashAttnFwdSm90INS1_25CollectiveMainloopFwdSm90ILi2EN4cute5tupleIJNS5_1CILi1EEES8_S8_EEENS6_IJNS7_ILi128EEESA_SA_EEELi128ENS_10bfloat16_tEfNS_4arch4Sm90ELb1ELb0ELb0ELb1ELb1ELb1ELb0ELb1ELb1ELb1ELb0ELb0EEENS1_21CollectiveEpilogueFwdISB_S9_SC_SE_Li256ELb1ELb1ELb0ELb0EEENS1_36VarlenDynamicPersistentTileSchedulerILi128ELi128ELi256ELi128ELb0ELb1ELb1ELb1ELb1ELb1EEEEEEEEEvNT_6ParamsE,"a",@progbits
	.sectionflags	@""
	.align	4
.nv.constant0._ZN7cutlass13device_kernelIN5flash11enable_sm90INS1_16FlashAttnFwdSm90INS1_25CollectiveMainloopFwdSm90ILi2EN4cute5tupleIJNS5_1CILi1EEES8_S8_EEENS6_IJNS7_ILi128EEESA_SA_EEELi128ENS_10bfloat16_tEfNS_4arch4Sm90ELb1ELb0ELb0ELb1ELb1ELb1ELb0ELb1ELb1ELb1ELb0ELb0EEENS1_21CollectiveEpilogueFwdISB_S9_SC_SE_Li256ELb1ELb1ELb0ELb0EEENS1_36VarlenDynamicPersistentTileSchedulerILi128ELi128ELi256ELi128ELb0ELb1ELb1ELb1ELb1ELb1EEEEEEEEEvNT_6ParamsE:
	.zero		3584


//--------------------- SYMBOLS --------------------------

	.type		.nv.reservedSmem.offset0,@object
	.size		.nv.reservedSmem.offset0,0x4
